// auto-generated by cutlass_sweep.gemm — config: {"arch": "sm_90", "cluster_m": 2, "cluster_n": 4, "dtype": "e4m3", "dtype_b": "e4m3", "layout": "nt", "stages": 0, "tile_k": 128, "tile_m": 64, "tile_n": 64}
#include "cutlass/cutlass.h"
#include "cutlass/gemm/collective/collective_builder.hpp"
#include "cutlass/gemm/device/gemm_universal_adapter.h"
#include "cutlass/gemm/kernel/gemm_universal.hpp"
#include "cutlass/epilogue/collective/collective_builder.hpp"

using ElemA = cutlass::float_e4m3_t;
using ElemB = cutlass::float_e4m3_t;
using ElemCD = cutlass::float_e4m3_t;
using Acc  = float;
using TileShape    = cute::Shape<cute::_64, cute::_64, cute::_128>;
using ClusterShape = cute::Shape<cute::_2, cute::_4, cute::_1>;

using CollectiveEpilogue = typename cutlass::epilogue::collective::CollectiveBuilder<
    cutlass::arch::Sm90, cutlass::arch::OpClassTensorOp,
    TileShape, ClusterShape,
    cutlass::epilogue::collective::EpilogueTileAuto,
    Acc, Acc,
    ElemCD, cutlass::layout::RowMajor, 128 / cutlass::sizeof_bits<ElemCD>::value,
    ElemCD, cutlass::layout::RowMajor, 128 / cutlass::sizeof_bits<ElemCD>::value,
    cutlass::epilogue::collective::EpilogueScheduleAuto
  >::CollectiveOp;

using CollectiveMainloop = typename cutlass::gemm::collective::CollectiveBuilder<
    cutlass::arch::Sm90, cutlass::arch::OpClassTensorOp,
    ElemA, cutlass::layout::RowMajor, 128 / cutlass::sizeof_bits<ElemA>::value,
    ElemB, cutlass::layout::ColumnMajor, 128 / cutlass::sizeof_bits<ElemB>::value,
    Acc,
    TileShape, ClusterShape,
    cutlass::gemm::collective::StageCountAutoCarveout<static_cast<int>(sizeof(typename CollectiveEpilogue::SharedStorage))>,
    cutlass::gemm::collective::KernelScheduleAuto
  >::CollectiveOp;

using GemmKernel = cutlass::gemm::kernel::GemmUniversal<
    cute::Shape<int,int,int,int>,
    CollectiveMainloop,
    CollectiveEpilogue
>;
using Gemm = cutlass::gemm::device::GemmUniversalAdapter<GemmKernel>;

// Force the device kernel symbol into the cubin without needing a host main.
auto* _anchor = &cutlass::device_kernel<GemmKernel>;


// ===== COMPILED SASS (sm_90a) =====

	.target	sm_90a

	.elftype	@"ET_EXEC"


//--------------------- .note.nv.tkinfo           --------------------------
	.section	.note.nv.tkinfo,"",@"SHT_NOTE"
	.sectionflags	@"SHF_NOTE_NV_TKINFO"
	.tkinfo
        /*0018*/ 	.word	0x00000002
        /*0030*/ 	.string	""
        /*0030*/ 	.string	"ptxas"
        /*0030*/ 	.string	"Cuda compilation tools, release 13.0, V13.0.88"
        /*0030*/ 	.string	"Build cuda_13.0.r13.0/compiler.36424714_0"
        /*0030*/ 	.string	"-arch sm_90a -m 64 "



//--------------------- .note.nv.cuinfo           --------------------------
	.section	.note.nv.cuinfo,"",@"SHT_NOTE"
	.sectionflags	@"SHF_NOTE_NV_CUINFO"
        /*0018*/ 	.short	0x0002
        /*001a*/ 	.short	0x005a
        /*001c*/ 	.short	0x0082
	.zero		2


//--------------------- .nv.info                  --------------------------
	.section	.nv.info,"",@"SHT_CUDA_INFO"
	.align	4


	//----- nvinfo : EIATTR_REGCOUNT
	.align		4
        /*0000*/ 	.byte	0x04, 0x2f
        /*0002*/ 	.short	(.L_12 - .L_11)
	.align		4
.L_11:
        /*0004*/ 	.word	index@(_ZN7cutlass13device_kernelINS_4gemm6kernel13GemmUniversalIN4cute5tupleIJiiiiEEENS1_10collective13CollectiveMmaINS1_37MainloopSm90TmaGmmaWarpSpecializedFP8ILi14ENS5_IJNS4_1CILi2EEENSA_ILi4EEENSA_ILi1EEEEEENS1_32KernelTmaWarpSpecializedPingpongEEENS5_IJNSA_ILi64EEESH_NSA_ILi128EEEEEENS_12float_e4m3_tENS5_IJlSD_lEEESK_SL_NS4_8TiledMMAINS4_8MMA_AtomIJNS4_4SM904GMMA30MMA_64x64x32_F32E4M3E4M3_SS_TNILNSP_7ScaleInE1ELSR_1EEEEEENS4_6LayoutINS5_IJSD_SD_SD_EEENS5_IJNSA_ILi0EEESW_SW_EEEEENS5_IJNS4_10UnderscoreESZ_SZ_EEEEENS4_23SM90_TMA_LOAD_MULTICASTENS4_14ComposedLayoutINS4_7SwizzleILi3ELi4ELi3EEENS4_18smem_ptr_flag_bitsILi8EEENSU_INS5_IJNSA_ILi8EEESI_EEENS5_IJSI_SD_EEEEEEEvNS4_8identityES12_S1C_vS1D_EENS_8epilogue10collective6detail29Sm90TmaWarpSpecializedAdapterINS1G_15DefaultEpilogueISK_SL_SL_NS1F_6thread17LinearCombinationISK_Li1EffLNS1K_9ScaleType4KindE0ELNS_15FloatRoundStyleE2ESK_EENS1_15EpilogueDefaultEEEEEvvEEEEvNT_6ParamsE)
        /*0008*/ 	.word	0x000000a8


	//----- nvinfo : EIATTR_FRAME_SIZE
	.align		4
.L_12:
        /*000c*/ 	.byte	0x04, 0x11
        /*000e*/ 	.short	(.L_14 - .L_13)
	.align		4
.L_13:
        /*0010*/ 	.word	index@(_ZN7cutlass13device_kernelINS_4gemm6kernel13GemmUniversalIN4cute5tupleIJiiiiEEENS1_10collective13CollectiveMmaINS1_37MainloopSm90TmaGmmaWarpSpecializedFP8ILi14ENS5_IJNS4_1CILi2EEENSA_ILi4EEENSA_ILi1EEEEEENS1_32KernelTmaWarpSpecializedPingpongEEENS5_IJNSA_ILi64EEESH_NSA_ILi128EEEEEENS_12float_e4m3_tENS5_IJlSD_lEEESK_SL_NS4_8TiledMMAINS4_8MMA_AtomIJNS4_4SM904GMMA30MMA_64x64x32_F32E4M3E4M3_SS_TNILNSP_7ScaleInE1ELSR_1EEEEEENS4_6LayoutINS5_IJSD_SD_SD_EEENS5_IJNSA_ILi0EEESW_SW_EEEEENS5_IJNS4_10UnderscoreESZ_SZ_EEEEENS4_23SM90_TMA_LOAD_MULTICASTENS4_14ComposedLayoutINS4_7SwizzleILi3ELi4ELi3EEENS4_18smem_ptr_flag_bitsILi8EEENSU_INS5_IJNSA_ILi8EEESI_EEENS5_IJSI_SD_EEEEEEEvNS4_8identityES12_S1C_vS1D_EENS_8epilogue10collective6detail29Sm90TmaWarpSpecializedAdapterINS1G_15DefaultEpilogueISK_SL_SL_NS1F_6thread17LinearCombinationISK_Li1EffLNS1K_9ScaleType4KindE0ELNS_15FloatRoundStyleE2ESK_EENS1_15EpilogueDefaultEEEEEvvEEEEvNT_6ParamsE)
        /*0014*/ 	.word	0x00000000


	//----- nvinfo : EIATTR_MIN_STACK_SIZE
	.align		4
.L_14:
        /*0018*/ 	.byte	0x04, 0x12
        /*001a*/ 	.short	(.L_16 - .L_15)
	.align		4
.L_15:
        /*001c*/ 	.word	index@(_ZN7cutlass13device_kernelINS_4gemm6kernel13GemmUniversalIN4cute5tupleIJiiiiEEENS1_10collective13CollectiveMmaINS1_37MainloopSm90TmaGmmaWarpSpecializedFP8ILi14ENS5_IJNS4_1CILi2EEENSA_ILi4EEENSA_ILi1EEEEEENS1_32KernelTmaWarpSpecializedPingpongEEENS5_IJNSA_ILi64EEESH_NSA_ILi128EEEEEENS_12float_e4m3_tENS5_IJlSD_lEEESK_SL_NS4_8TiledMMAINS4_8MMA_AtomIJNS4_4SM904GMMA30MMA_64x64x32_F32E4M3E4M3_SS_TNILNSP_7ScaleInE1ELSR_1EEEEEENS4_6LayoutINS5_IJSD_SD_SD_EEENS5_IJNSA_ILi0EEESW_SW_EEEEENS5_IJNS4_10UnderscoreESZ_SZ_EEEEENS4_23SM90_TMA_LOAD_MULTICASTENS4_14ComposedLayoutINS4_7SwizzleILi3ELi4ELi3EEENS4_18smem_ptr_flag_bitsILi8EEENSU_INS5_IJNSA_ILi8EEESI_EEENS5_IJSI_SD_EEEEEEEvNS4_8identityES12_S1C_vS1D_EENS_8epilogue10collective6detail29Sm90TmaWarpSpecializedAdapterINS1G_15DefaultEpilogueISK_SL_SL_NS1F_6thread17LinearCombinationISK_Li1EffLNS1K_9ScaleType4KindE0ELNS_15FloatRoundStyleE2ESK_EENS1_15EpilogueDefaultEEEEEvvEEEEvNT_6ParamsE)
        /*0020*/ 	.word	0x00000000
.L_16:


//--------------------- .nv.compat                --------------------------
	.section	.nv.compat,"",@"SHT_CUDA_COMPAT_INFO"
	.align	4
        /*0000*/ 	.byte	0x02, 0x09, 0x01, 0x00, 0x02, 0x02, 0x04, 0x00, 0x02, 0x05, 0x05, 0x00, 0x03, 0x07, 0x01, 0x01
        /*0010*/ 	.byte	0x02, 0x03, 0x01, 0x00, 0x02, 0x06, 0x01, 0x00, 0x04, 0x0b, 0x08, 0x00, 0x00, 0x00, 0x00, 0x00
        /*0020*/ 	.byte	0x00, 0x00, 0x00, 0x00


//--------------------- .nv.info._ZN7cutlass13device_kernelINS_4gemm6kernel13GemmUniversalIN4cute5tupleIJiiiiEEENS1_10collective13CollectiveMmaINS1_37MainloopSm90TmaGmmaWarpSpecializedFP8ILi14ENS5_IJNS4_1CILi2EEENSA_ILi4EEENSA_ILi1EEEEEENS1_32KernelTmaWarpSpecializedPingpongEEENS5_IJNSA_ILi64EEESH_NSA_ILi128EEEEEENS_12float_e4m3_tENS5_IJlSD_lEEESK_SL_NS4_8TiledMMAINS4_8MMA_AtomIJNS4_4SM904GMMA30MMA_64x64x32_F32E4M3E4M3_SS_TNILNSP_7ScaleInE1ELSR_1EEEEEENS4_6LayoutINS5_IJSD_SD_SD_EEENS5_IJNSA_ILi0EEESW_SW_EEEEENS5_IJNS4_10UnderscoreESZ_SZ_EEEEENS4_23SM90_TMA_LOAD_MULTICASTENS4_14ComposedLayoutINS4_7SwizzleILi3ELi4ELi3EEENS4_18smem_ptr_flag_bitsILi8EEENSU_INS5_IJNSA_ILi8EEESI_EEENS5_IJSI_SD_EEEEEEEvNS4_8identityES12_S1C_vS1D_EENS_8epilogue10collective6detail29Sm90TmaWarpSpecializedAdapterINS1G_15DefaultEpilogueISK_SL_SL_NS1F_6thread17LinearCombinationISK_Li1EffLNS1K_9ScaleType4KindE0ELNS_15FloatRoundStyleE2ESK_EENS1_15EpilogueDefaultEEEEEvvEEEEvNT_6ParamsE --------------------------
	.section	.nv.info._ZN7cutlass13device_kernelINS_4gemm6kernel13GemmUniversalIN4cute5tupleIJiiiiEEENS1_10collective13CollectiveMmaINS1_37MainloopSm90TmaGmmaWarpSpecializedFP8ILi14ENS5_IJNS4_1CILi2EEENSA_ILi4EEENSA_ILi1EEEEEENS1_32KernelTmaWarpSpecializedPingpongEEENS5_IJNSA_ILi64EEESH_NSA_ILi128EEEEEENS_12float_e4m3_tENS5_IJlSD_lEEESK_SL_NS4_8TiledMMAINS4_8MMA_AtomIJNS4_4SM904GMMA30MMA_64x64x32_F32E4M3E4M3_SS_TNILNSP_7ScaleInE1ELSR_1EEEEEENS4_6LayoutINS5_IJSD_SD_SD_EEENS5_IJNSA_ILi0EEESW_SW_EEEEENS5_IJNS4_10UnderscoreESZ_SZ_EEEEENS4_23SM90_TMA_LOAD_MULTICASTENS4_14ComposedLayoutINS4_7SwizzleILi3ELi4ELi3EEENS4_18smem_ptr_flag_bitsILi8EEENSU_INS5_IJNSA_ILi8EEESI_EEENS5_IJSI_SD_EEEEEEEvNS4_8identityES12_S1C_vS1D_EENS_8epilogue10collective6detail29Sm90TmaWarpSpecializedAdapterINS1G_15DefaultEpilogueISK_SL_SL_NS1F_6thread17LinearCombinationISK_Li1EffLNS1K_9ScaleType4KindE0ELNS_15FloatRoundStyleE2ESK_EENS1_15EpilogueDefaultEEEEEvvEEEEvNT_6ParamsE,"",@"SHT_CUDA_INFO"
	.sectionflags	@""
	.align	4


	//----- nvinfo : EIATTR_CUDA_API_VERSION
	.align		4
        /*0000*/ 	.byte	0x04, 0x37
        /*0002*/ 	.short	(.L_18 - .L_17)
.L_17:
        /*0004*/ 	.word	0x00000082


	//----- nvinfo : EIATTR_KPARAM_INFO
	.align		4
.L_18:
        /*0008*/ 	.byte	0x04, 0x17
        /*000a*/ 	.short	(.L_20 - .L_19)
.L_19:
        /*000c*/ 	.word	0x00000000
        /*0010*/ 	.short	0x0000
        /*0012*/ 	.short	0x0070
        /*0014*/ 	.byte	0x00, 0xf0, 0x01, 0x10


	//----- nvinfo : EIATTR_SPARSE_MMA_MASK
	.align		4
.L_20:
        /*0018*/ 	.byte	0x03, 0x50
        /*001a*/ 	.short	0x0000


	//----- nvinfo : EIATTR_MAXREG_COUNT
	.align		4
        /*001c*/ 	.byte	0x03, 0x1b
        /*001e*/ 	.short	0x00a8


	//----- nvinfo : EIATTR_NUM_BARRIERS
	.align		4
        /*0020*/ 	.byte	0x02, 0x4c
        /*0022*/ 	.byte	0x01
	.zero		1


	//----- nvinfo : EIATTR_MERCURY_ISA_VERSION
	.align		4
        /*0024*/ 	.byte	0x03, 0x5f
        /*0026*/ 	.short	0x0101


	//----- nvinfo : EIATTR_INT_WARP_WIDE_INSTR_OFFSETS
	.align		4
        /*0028*/ 	.byte	0x04, 0x31
        /*002a*/ 	.short	(.L_22 - .L_21)


	//   ....[0]....
.L_21:
        /*002c*/ 	.word	0x00000620


	//   ....[1]....
        /*0030*/ 	.word	0x00000660


	//   ....[2]....
        /*0034*/ 	.word	0x000006a0


	//   ....[3]....
        /*0038*/ 	.word	0x00000740


	//   ....[4]....
        /*003c*/ 	.word	0x00000760


	//   ....[5]....
        /*0040*/ 	.word	0x000007c0


	//   ....[6]....
        /*0044*/ 	.word	0x000008b0


	//   ....[7]....
        /*0048*/ 	.word	0x00000900


	//----- nvinfo : EIATTR_COOP_GROUP_MASK_REGIDS
	.align		4
.L_22:
        /*004c*/ 	.byte	0x04, 0x29
        /*004e*/ 	.short	(.L_24 - .L_23)


	//   ....[0]....
.L_23:
        /*0050*/ 	.word	0xffffffff


	//   ....[1]....
        /*0054*/ 	.word	0xffffffff


	//   ....[2]....
        /*0058*/ 	.word	0xffffffff


	//   ....[3]....
        /*005c*/ 	.word	0xffffffff


	//   ....[4]....
        /*0060*/ 	.word	0xffffffff


	//   ....[5]....
        /*0064*/ 	.word	0xffffffff


	//   ....[6]....
        /*0068*/ 	.word	0xffffffff


	//----- nvinfo : EIATTR_COOP_GROUP_INSTR_OFFSETS
	.align		4
.L_24:
        /*006c*/ 	.byte	0x04, 0x28
        /*006e*/ 	.short	(.L_26 - .L_25)


	//   ....[0]....
.L_25:
        /*0070*/ 	.word	0x00000060


	//   ....[1]....
        /*0074*/ 	.word	0x00000070


	//   ....[2]....
        /*0078*/ 	.word	0x00000130


	//   ....[3]....
        /*007c*/ 	.word	0x00000430


	//   ....[4]....
        /*0080*/ 	.word	0x00000470


	//   ....[5]....
        /*0084*/ 	.word	0x000004f0


	//   ....[6]....
        /*0088*/ 	.word	0x00000ac0


	//----- nvinfo : EIATTR_REG_RECONFIG
	.align		4
.L_26:
        /*008c*/ 	.byte	0x01, 0x54
	.zero		2


	//----- nvinfo : EIATTR_MBARRIER_INSTR_OFFSETS
	.align		4
        /*0090*/ 	.byte	0x04, 0x39
        /*0092*/ 	.short	(.L_28 - .L_27)


	//   ....[0]....
.L_27:
        /*0094*/ 	.word	0x00000250
        /*0098*/ 	.word	0x000000ff
        /*009c*/ 	.word	0x00000000
        /*00a0*/ 	.short	0x0100
        /*00a2*/ 	.byte	0x08
	.zero		1


	//   ....[1]....
        /*00a4*/ 	.word	0x00000260
        /*00a8*/ 	.word	0x000000ff
        /*00ac*/ 	.word	0x00000070
        /*00b0*/ 	.short	0x0100
        /*00b2*/ 	.byte	0x08
	.zero		1


	//   ....[2]....
        /*00b4*/ 	.word	0x00000270
        /*00b8*/ 	.word	0x000000ff
        /*00bc*/ 	.word	0x00000008
        /*00c0*/ 	.short	0x0100
        /*00c2*/ 	.byte	0x08
	.zero		1


	//   ....[3]....
        /*00c4*/ 	.word	0x00000280
        /*00c8*/ 	.word	0x000000ff
        /*00cc*/ 	.word	0x00000078
        /*00d0*/ 	.short	0x0100
        /*00d2*/ 	.byte	0x08
	.zero		1


	//   ....[4]....
        /*00d4*/ 	.word	0x00000290
        /*00d8*/ 	.word	0x000000ff
        /*00dc*/ 	.word	0x00000010
        /*00e0*/ 	.short	0x0100
        /*00e2*/ 	.byte	0x08
	.zero		1


	//   ....[5]....
        /*00e4*/ 	.word	0x000002a0
        /*00e8*/ 	.word	0x000000ff
        /*00ec*/ 	.word	0x00000080
        /*00f0*/ 	.short	0x0100
        /*00f2*/ 	.byte	0x08
	.zero		1


	//   ....[6]....
        /*00f4*/ 	.word	0x000002b0
        /*00f8*/ 	.word	0x000000ff
        /*00fc*/ 	.word	0x00000018
        /*0100*/ 	.short	0x0100
        /*0102*/ 	.byte	0x08
	.zero		1


	//   ....[7]....
        /*0104*/ 	.word	0x000002c0
        /*0108*/ 	.word	0x000000ff
        /*010c*/ 	.word	0x00000088
        /*0110*/ 	.short	0x0100
        /*0112*/ 	.byte	0x08
	.zero		1


	//   ....[8]....
        /*0114*/ 	.word	0x000002d0
        /*0118*/ 	.word	0x000000ff
        /*011c*/ 	.word	0x00000020
        /*0120*/ 	.short	0x0100
        /*0122*/ 	.byte	0x08
	.zero		1


	//   ....[9]....
        /*0124*/ 	.word	0x000002e0
        /*0128*/ 	.word	0x000000ff
        /*012c*/ 	.word	0x00000090
        /*0130*/ 	.short	0x0100
        /*0132*/ 	.byte	0x08
	.zero		1


	//   ....[10]....
        /*0134*/ 	.word	0x000002f0
        /*0138*/ 	.word	0x000000ff
        /*013c*/ 	.word	0x00000028
        /*0140*/ 	.short	0x0100
        /*0142*/ 	.byte	0x08
	.zero		1


	//   ....[11]....
        /*0144*/ 	.word	0x00000300
        /*0148*/ 	.word	0x000000ff
        /*014c*/ 	.word	0x00000098
        /*0150*/ 	.short	0x0100
        /*0152*/ 	.byte	0x08
	.zero		1


	//   ....[12]....
        /*0154*/ 	.word	0x00000310
        /*0158*/ 	.word	0x000000ff
        /*015c*/ 	.word	0x00000030
        /*0160*/ 	.short	0x0100
        /*0162*/ 	.byte	0x08
	.zero		1


	//   ....[13]....
        /*0164*/ 	.word	0x00000320
        /*0168*/ 	.word	0x000000ff
        /*016c*/ 	.word	0x000000a0
        /*0170*/ 	.short	0x0100
        /*0172*/ 	.byte	0x08
	.zero		1


	//   ....[14]....
        /*0174*/ 	.word	0x00000330
        /*0178*/ 	.word	0x000000ff
        /*017c*/ 	.word	0x00000038
        /*0180*/ 	.short	0x0100
        /*0182*/ 	.byte	0x08
	.zero		1


	//   ....[15]....
        /*0184*/ 	.word	0x00000340
        /*0188*/ 	.word	0x000000ff
        /*018c*/ 	.word	0x000000a8
        /*0190*/ 	.short	0x0100
        /*0192*/ 	.byte	0x08
	.zero		1


	//   ....[16]....
        /*0194*/ 	.word	0x00000350
        /*0198*/ 	.word	0x000000ff
        /*019c*/ 	.word	0x00000040
        /*01a0*/ 	.short	0x0100
        /*01a2*/ 	.byte	0x08
	.zero		1


	//   ....[17]....
        /*01a4*/ 	.word	0x00000360
        /*01a8*/ 	.word	0x000000ff
        /*01ac*/ 	.word	0x000000b0
        /*01b0*/ 	.short	0x0100
        /*01b2*/ 	.byte	0x08
	.zero		1


	//   ....[18]....
        /*01b4*/ 	.word	0x00000370
        /*01b8*/ 	.word	0x000000ff
        /*01bc*/ 	.word	0x00000048
        /*01c0*/ 	.short	0x0100
        /*01c2*/ 	.byte	0x08
	.zero		1


	//   ....[19]....
        /*01c4*/ 	.word	0x00000380
        /*01c8*/ 	.word	0x000000ff
        /*01cc*/ 	.word	0x000000b8
        /*01d0*/ 	.short	0x0100
        /*01d2*/ 	.byte	0x08
	.zero		1


	//   ....[20]....
        /*01d4*/ 	.word	0x00000390
        /*01d8*/ 	.word	0x000000ff
        /*01dc*/ 	.word	0x00000050
        /*01e0*/ 	.short	0x0100
        /*01e2*/ 	.byte	0x08
	.zero		1


	//   ....[21]....
        /*01e4*/ 	.word	0x000003a0
        /*01e8*/ 	.word	0x000000ff
        /*01ec*/ 	.word	0x000000c0
        /*01f0*/ 	.short	0x0100
        /*01f2*/ 	.byte	0x08
	.zero		1


	//   ....[22]....
        /*01f4*/ 	.word	0x000003b0
        /*01f8*/ 	.word	0x000000ff
        /*01fc*/ 	.word	0x00000058
        /*0200*/ 	.short	0x0100
        /*0202*/ 	.byte	0x08
	.zero		1


	//   ....[23]....
        /*0204*/ 	.word	0x000003c0
        /*0208*/ 	.word	0x000000ff
        /*020c*/ 	.word	0x000000c8
        /*0210*/ 	.short	0x0100
        /*0212*/ 	.byte	0x08
	.zero		1


	//   ....[24]....
        /*0214*/ 	.word	0x000003d0
        /*0218*/ 	.word	0x000000ff
        /*021c*/ 	.word	0x00000060
        /*0220*/ 	.short	0x0100
        /*0222*/ 	.byte	0x08
	.zero		1


	//   ....[25]....
        /*0224*/ 	.word	0x000003e0
        /*0228*/ 	.word	0x000000ff
        /*022c*/ 	.word	0x000000d0
        /*0230*/ 	.short	0x0100
        /*0232*/ 	.byte	0x08
	.zero		1


	//   ....[26]....
        /*0234*/ 	.word	0x000003f0
        /*0238*/ 	.word	0x000000ff
        /*023c*/ 	.word	0x00000068
        /*0240*/ 	.short	0x0100
        /*0242*/ 	.byte	0x08
	.zero		1


	//   ....[27]....
        /*0244*/ 	.word	0x00000400
        /*0248*/ 	.word	0x000000ff
        /*024c*/ 	.word	0x000000d8
        /*0250*/ 	.short	0x0100
        /*0252*/ 	.byte	0x08
	.zero		1


	//   ....[28]....
        /*0254*/ 	.word	0x00000930
        /*0258*/ 	.word	0x000000ff
        /*025c*/ 	.word	0x00000110
        /*0260*/ 	.short	0x0100
        /*0262*/ 	.byte	0x08
	.zero		1


	//   ....[29]....
        /*0264*/ 	.word	0x000009d0
        /*0268*/ 	.word	0x000000ff
        /*026c*/ 	.word	0x00000118
        /*0270*/ 	.short	0x0100
        /*0272*/ 	.byte	0x08
	.zero		1


	//   ....[30]....
        /*0274*/ 	.word	0x00000a40
        /*0278*/ 	.word	0x000000ff
        /*027c*/ 	.word	0x000000f0
        /*0280*/ 	.short	0x0100
        /*0282*/ 	.byte	0x09
	.zero		1


	//   ....[31]....
        /*0284*/ 	.word	0x00000a50
        /*0288*/ 	.word	0x000000ff
        /*028c*/ 	.word	0x000000f8
        /*0290*/ 	.short	0x0100
        /*0292*/ 	.byte	0x09
	.zero		1


	//   ....[32]....
        /*0294*/ 	.word	0x00000a60
        /*0298*/ 	.word	0x000000ff
        /*029c*/ 	.word	0x00000100
        /*02a0*/ 	.short	0x0100
        /*02a2*/ 	.byte	0x09
	.zero		1


	//   ....[33]....
        /*02a4*/ 	.word	0x00000a70
        /*02a8*/ 	.word	0x000000ff
        /*02ac*/ 	.word	0x00000108
        /*02b0*/ 	.short	0x0100
        /*02b2*/ 	.byte	0x09
	.zero		1


	//   ....[34]....
        /*02b4*/ 	.word	0x00001860
        /*02b8*/ 	.word	0x000000ff
        /*02bc*/ 	.word	0xfffffff8
        /*02c0*/ 	.short	0x010a
        /*02c2*/ 	.byte	0x0b
	.zero		1


	//   ....[35]....
        /*02c4*/ 	.word	0x00001b30
        /*02c8*/ 	.word	0x000000ff
        /*02cc*/ 	.word	0x00000000
        /*02d0*/ 	.short	0x010a
        /*02d2*/ 	.byte	0x06
	.zero		1


	//   ....[36]....
        /*02d4*/ 	.word	0x00001b70
        /*02d8*/ 	.word	0x000000ff
        /*02dc*/ 	.word	0x00000000
        /*02e0*/ 	.short	0x010a
        /*02e2*/ 	.byte	0x06
	.zero		1


	//   ....[37]....
        /*02e4*/ 	.word	0x000021a0
        /*02e8*/ 	.word	0x000000ff
        /*02ec*/ 	.word	0x00000000
        /*02f0*/ 	.short	0x010a
        /*02f2*/ 	.byte	0x10
	.zero		1


	//   ....[38]....
        /*02f4*/ 	.word	0x000021e0
        /*02f8*/ 	.word	0x000000ff
        /*02fc*/ 	.word	0x00000000
        /*0300*/ 	.short	0x010a
        /*0302*/ 	.byte	0x10
	.zero		1


	//   ....[39]....
        /*0304*/ 	.word	0x00002680
        /*0308*/ 	.word	0x00000013
        /*030c*/ 	.word	0x00000000
        /*0310*/ 	.short	0x0101
        /*0312*/ 	.byte	0x3f
	.zero		1


	//   ....[40]....
        /*0314*/ 	.word	0x00002a00
        /*0318*/ 	.word	0x00000011
        /*031c*/ 	.word	0x00000000
        /*0320*/ 	.short	0x0101
        /*0322*/ 	.byte	0x17
	.zero		1


	//   ....[41]....
        /*0324*/ 	.word	0x00002b30
        /*0328*/ 	.word	0x00000010
        /*032c*/ 	.word	0x00000000
        /*0330*/ 	.short	0x0101
        /*0332*/ 	.byte	0x3f
	.zero		1


	//   ....[42]....
        /*0334*/ 	.word	0x00002bf0
        /*0338*/ 	.word	0x000000ff
        /*033c*/ 	.word	0x00000008
        /*0340*/ 	.short	0x010a
        /*0342*/ 	.byte	0x0b
	.zero		1


	//   ....[43]....
        /*0344*/ 	.word	0x00005460
        /*0348*/ 	.word	0x00000004
        /*034c*/ 	.word	0x00000000
        /*0350*/ 	.short	0x0101
        /*0352*/ 	.byte	0x17
	.zero		1


	//   ....[44]....
        /*0354*/ 	.word	0x00005e50
        /*0358*/ 	.word	0x00000013
        /*035c*/ 	.word	0x00000070
        /*0360*/ 	.short	0x010a
        /*0362*/ 	.byte	0x3f
	.zero		1


	//   ....[45]....
        /*0364*/ 	.word	0x00006210
        /*0368*/ 	.word	0x0000000a
        /*036c*/ 	.word	0x00000118
        /*0370*/ 	.short	0x0101
        /*0372*/ 	.byte	0x3f
	.zero		1


	//   ....[46]....
        /*0374*/ 	.word	0x00006970
        /*0378*/ 	.word	0x00000005
        /*037c*/ 	.word	0x00000000
        /*0380*/ 	.short	0x010a
        /*0382*/ 	.byte	0x3f
	.zero		1


	//   ....[47]....
        /*0384*/ 	.word	0x000069f0
        /*0388*/ 	.word	0x00000007
        /*038c*/ 	.word	0x00000000
        /*0390*/ 	.short	0x010a
        /*0392*/ 	.byte	0x3f
	.zero		1


	//   ....[48]....
        /*0394*/ 	.word	0x00006a80
        /*0398*/ 	.word	0x00000006
        /*039c*/ 	.word	0x00000000
        /*03a0*/ 	.short	0x010a
        /*03a2*/ 	.byte	0x3f
	.zero		1


	//   ....[49]....
        /*03a4*/ 	.word	0x00006b10
        /*03a8*/ 	.word	0x00000009
        /*03ac*/ 	.word	0x00000000
        /*03b0*/ 	.short	0x010a
        /*03b2*/ 	.byte	0x3f
	.zero		1


	//   ....[50]....
        /*03b4*/ 	.word	0x00006ba0
        /*03b8*/ 	.word	0x00000006
        /*03bc*/ 	.word	0x00000000
        /*03c0*/ 	.short	0x010a
        /*03c2*/ 	.byte	0x3f
	.zero		1


	//   ....[51]....
        /*03c4*/ 	.word	0x00006c30
        /*03c8*/ 	.word	0x00000009
        /*03cc*/ 	.word	0x00000000
        /*03d0*/ 	.short	0x010a
        /*03d2*/ 	.byte	0x3f
	.zero		1


	//   ....[52]....
        /*03d4*/ 	.word	0x00006cc0
        /*03d8*/ 	.word	0x00000006
        /*03dc*/ 	.word	0x00000000
        /*03e0*/ 	.short	0x010a
        /*03e2*/ 	.byte	0x3f
	.zero		1


	//   ....[53]....
        /*03e4*/ 	.word	0x00006d50
        /*03e8*/ 	.word	0x00000009
        /*03ec*/ 	.word	0x00000000
        /*03f0*/ 	.short	0x010a
        /*03f2*/ 	.byte	0x3f
	.zero		1


	//   ....[54]....
        /*03f4*/ 	.word	0x00006de0
        /*03f8*/ 	.word	0x00000006
        /*03fc*/ 	.word	0x00000000
        /*0400*/ 	.short	0x010a
        /*0402*/ 	.byte	0x3f
	.zero		1


	//   ....[55]....
        /*0404*/ 	.word	0x00006e70
        /*0408*/ 	.word	0x00000009
        /*040c*/ 	.word	0x00000000
        /*0410*/ 	.short	0x010a
        /*0412*/ 	.byte	0x3f
	.zero		1


	//   ....[56]....
        /*0414*/ 	.word	0x00006f00
        /*0418*/ 	.word	0x00000006
        /*041c*/ 	.word	0x00000000
        /*0420*/ 	.short	0x010a
        /*0422*/ 	.byte	0x3f
	.zero		1


	//   ....[57]....
        /*0424*/ 	.word	0x00006f90
        /*0428*/ 	.word	0x00000009
        /*042c*/ 	.word	0x00000000
        /*0430*/ 	.short	0x010a
        /*0432*/ 	.byte	0x3f
	.zero		1


	//   ....[58]....
        /*0434*/ 	.word	0x00007020
        /*0438*/ 	.word	0x00000006
        /*043c*/ 	.word	0x00000000
        /*0440*/ 	.short	0x010a
        /*0442*/ 	.byte	0x3f
	.zero		1


	//   ....[59]....
        /*0444*/ 	.word	0x000070b0
        /*0448*/ 	.word	0x00000003
        /*044c*/ 	.word	0x00000000
        /*0450*/ 	.short	0x010a
        /*0452*/ 	.byte	0x3f
	.zero		1


	//   ....[60]....
        /*0454*/ 	.word	0x00007120
        /*0458*/ 	.word	0x00000011
        /*045c*/ 	.word	0xfffffff8
        /*0460*/ 	.short	0x010a
        /*0462*/ 	.byte	0x3f
	.zero		1


	//   ....[61]....
        /*0464*/ 	.word	0x00007180
        /*0468*/ 	.word	0x00000011
        /*046c*/ 	.word	0x00000000
        /*0470*/ 	.short	0x010a
        /*0472*/ 	.byte	0x3f
	.zero		1


	//   ....[62]....
        /*0474*/ 	.word	0x000071e0
        /*0478*/ 	.word	0x00000013
        /*047c*/ 	.word	0x00000000
        /*0480*/ 	.short	0x010a
        /*0482*/ 	.byte	0x3f
	.zero		1


	//   ....[63]....
        /*0484*/ 	.word	0x00007240
        /*0488*/ 	.word	0x00000011
        /*048c*/ 	.word	0x00000008
        /*0490*/ 	.short	0x010a
        /*0492*/ 	.byte	0x3f
	.zero		1


	//   ....[64]....
        /*0494*/ 	.word	0x00007310
        /*0498*/ 	.word	0x00000013
        /*049c*/ 	.word	0x00000070
        /*04a0*/ 	.short	0x010a
        /*04a2*/ 	.byte	0x3f
	.zero		1


	//   ....[65]....
        /*04a4*/ 	.word	0x000073f0
        /*04a8*/ 	.word	0x00000005
        /*04ac*/ 	.word	0x00000000
        /*04b0*/ 	.short	0x010a
        /*04b2*/ 	.byte	0x3f
	.zero		1


	//   ....[66]....
        /*04b4*/ 	.word	0x00007440
        /*04b8*/ 	.word	0x00000007
        /*04bc*/ 	.word	0x00000000
        /*04c0*/ 	.short	0x010a
        /*04c2*/ 	.byte	0x3f
	.zero		1


	//   ....[67]....
        /*04c4*/ 	.word	0x00007490
        /*04c8*/ 	.word	0x00000006
        /*04cc*/ 	.word	0x00000000
        /*04d0*/ 	.short	0x010a
        /*04d2*/ 	.byte	0x3f
	.zero		1


	//   ....[68]....
        /*04d4*/ 	.word	0x000074e0
        /*04d8*/ 	.word	0x00000009
        /*04dc*/ 	.word	0x00000000
        /*04e0*/ 	.short	0x010a
        /*04e2*/ 	.byte	0x3f
	.zero		1


	//   ....[69]....
        /*04e4*/ 	.word	0x00007530
        /*04e8*/ 	.word	0x00000006
        /*04ec*/ 	.word	0x00000000
        /*04f0*/ 	.short	0x010a
        /*04f2*/ 	.byte	0x3f
	.zero		1


	//   ....[70]....
        /*04f4*/ 	.word	0x00007580
        /*04f8*/ 	.word	0x00000009
        /*04fc*/ 	.word	0x00000000
        /*0500*/ 	.short	0x010a
        /*0502*/ 	.byte	0x3f
	.zero		1


	//   ....[71]....
        /*0504*/ 	.word	0x000075d0
        /*0508*/ 	.word	0x00000006
        /*050c*/ 	.word	0x00000000
        /*0510*/ 	.short	0x010a
        /*0512*/ 	.byte	0x3f
	.zero		1


	//   ....[72]....
        /*0514*/ 	.word	0x00007620
        /*0518*/ 	.word	0x00000009
        /*051c*/ 	.word	0x00000000
        /*0520*/ 	.short	0x010a
        /*0522*/ 	.byte	0x3f
	.zero		1


	//   ....[73]....
        /*0524*/ 	.word	0x00007670
        /*0528*/ 	.word	0x00000006
        /*052c*/ 	.word	0x00000000
        /*0530*/ 	.short	0x010a
        /*0532*/ 	.byte	0x3f
	.zero		1


	//   ....[74]....
        /*0534*/ 	.word	0x000076c0
        /*0538*/ 	.word	0x00000009
        /*053c*/ 	.word	0x00000000
        /*0540*/ 	.short	0x010a
        /*0542*/ 	.byte	0x3f
	.zero		1


	//   ....[75]....
        /*0544*/ 	.word	0x00007710
        /*0548*/ 	.word	0x00000006
        /*054c*/ 	.word	0x00000000
        /*0550*/ 	.short	0x010a
        /*0552*/ 	.byte	0x3f
	.zero		1


	//   ....[76]....
        /*0554*/ 	.word	0x00007760
        /*0558*/ 	.word	0x00000009
        /*055c*/ 	.word	0x00000000
        /*0560*/ 	.short	0x010a
        /*0562*/ 	.byte	0x3f
	.zero		1


	//   ....[77]....
        /*0564*/ 	.word	0x000077b0
        /*0568*/ 	.word	0x00000006
        /*056c*/ 	.word	0x00000000
        /*0570*/ 	.short	0x010a
        /*0572*/ 	.byte	0x3f
	.zero		1


	//----- nvinfo : EIATTR_NUM_MBARRIERS
	.align		4
.L_28:
        /*0574*/ 	.byte	0x03, 0x38
        /*0576*/ 	.short	0x0022


	//----- nvinfo : EIATTR_EXIT_INSTR_OFFSETS
	.align		4
        /*0578*/ 	.byte	0x04, 0x1c
        /*057a*/ 	.short	(.L_30 - .L_29)


	//   ....[0]....
.L_29:
        /*057c*/ 	.word	0x00001520


	//   ....[1]....
        /*0580*/ 	.word	0x00001580


	//   ....[2]....
        /*0584*/ 	.word	0x00005a70


	//   ....[3]....
        /*0588*/ 	.word	0x00005aa0


	//   ....[4]....
        /*058c*/ 	.word	0x00007100


	//----- nvinfo : EIATTR_MAX_THREADS
	.align		4
.L_30:
        /*0590*/ 	.byte	0x04, 0x05
        /*0592*/ 	.short	(.L_32 - .L_31)
.L_31:
        /*0594*/ 	.word	0x00000180
        /*0598*/ 	.word	0x00000001
        /*059c*/ 	.word	0x00000001


	//----- nvinfo : EIATTR_CRS_STACK_SIZE
	.align		4
.L_32:
        /*05a0*/ 	.byte	0x04, 0x1e
        /*05a2*/ 	.short	(.L_34 - .L_33)
.L_33:
        /*05a4*/ 	.word	0x00000000


	//----- nvinfo : EIATTR_CBANK_PARAM_SIZE
	.align		4
.L_34:
        /*05a8*/ 	.byte	0x03, 0x19
        /*05aa*/ 	.short	0x0470


	//----- nvinfo : EIATTR_PARAM_CBANK
	.align		4
        /*05ac*/ 	.byte	0x04, 0x0a
        /*05ae*/ 	.short	(.L_36 - .L_35)
	.align		4
.L_35:
        /*05b0*/ 	.word	index@(.nv.constant0._ZN7cutlass13device_kernelINS_4gemm6kernel13GemmUniversalIN4cute5tupleIJiiiiEEENS1_10collective13CollectiveMmaINS1_37MainloopSm90TmaGmmaWarpSpecializedFP8ILi14ENS5_IJNS4_1CILi2EEENSA_ILi4EEENSA_ILi1EEEEEENS1_32KernelTmaWarpSpecializedPingpongEEENS5_IJNSA_ILi64EEESH_NSA_ILi128EEEEEENS_12float_e4m3_tENS5_IJlSD_lEEESK_SL_NS4_8TiledMMAINS4_8MMA_AtomIJNS4_4SM904GMMA30MMA_64x64x32_F32E4M3E4M3_SS_TNILNSP_7ScaleInE1ELSR_1EEEEEENS4_6LayoutINS5_IJSD_SD_SD_EEENS5_IJNSA_ILi0EEESW_SW_EEEEENS5_IJNS4_10UnderscoreESZ_SZ_EEEEENS4_23SM90_TMA_LOAD_MULTICASTENS4_14ComposedLayoutINS4_7SwizzleILi3ELi4ELi3EEENS4_18smem_ptr_flag_bitsILi8EEENSU_INS5_IJNSA_ILi8EEESI_EEENS5_IJSI_SD_EEEEEEEvNS4_8identityES12_S1C_vS1D_EENS_8epilogue10collective6detail29Sm90TmaWarpSpecializedAdapterINS1G_15DefaultEpilogueISK_SL_SL_NS1F_6thread17LinearCombinationISK_Li1EffLNS1K_9ScaleType4KindE0ELNS_15FloatRoundStyleE2ESK_EENS1_15EpilogueDefaultEEEEEvvEEEEvNT_6ParamsE)
        /*05b4*/ 	.short	0x0210
        /*05b6*/ 	.short	0x0470


	//----- nvinfo : EIATTR_SW_WAR
	.align		4
.L_36:
        /*05b8*/ 	.byte	0x04, 0x36
        /*05ba*/ 	.short	(.L_38 - .L_37)
.L_37:
        /*05bc*/ 	.word	0x00000008
.L_38:


//--------------------- .nv.callgraph             --------------------------
	.section	.nv.callgraph,"",@"SHT_CUDA_CALLGRAPH"
	.align	4
	.sectionentsize	8
	.align		4
        /*0000*/ 	.word	0x00000000
	.align		4
        /*0004*/ 	.word	0xffffffff
	.align		4
        /*0008*/ 	.word	0x00000000
	.align		4
        /*000c*/ 	.word	0xfffffffe
	.align		4
        /*0010*/ 	.word	0x00000000
	.align		4
        /*0014*/ 	.word	0xfffffffd
	.align		4
        /*0018*/ 	.word	0x00000000
	.align		4
        /*001c*/ 	.word	0xfffffffc


//--------------------- .nv.constant4             --------------------------
	.section	.nv.constant4,"a",@progbits
	.align	8
	.align		8
.nv.constant4:
        /*0000*/ 	.dword	_ZN40_INTERNAL_fc7c189a_4_k_cu_1c9c1def_230574cuda3std3__45__cpo5beginE
	.align		8
        /*0008*/ 	.dword	_ZN40_INTERNAL_fc7c189a_4_k_cu_1c9c1def_230574cuda3std3__45__cpo3endE
	.align		8
        /*0010*/ 	.dword	_ZN40_INTERNAL_fc7c189a_4_k_cu_1c9c1def_230574cuda3std3__45__cpo6cbeginE
	.align		8
        /*0018*/ 	.dword	_ZN40_INTERNAL_fc7c189a_4_k_cu_1c9c1def_230574cuda3std3__45__cpo4cendE
	.align		8
        /*0020*/ 	.dword	_ZN40_INTERNAL_fc7c189a_4_k_cu_1c9c1def_230574cuda3std3__442_GLOBAL__N__fc7c189a_4_k_cu_1c9c1def_230576ignoreE
	.align		8
        /*0028*/ 	.dword	_ZN40_INTERNAL_fc7c189a_4_k_cu_1c9c1def_230574cuda3std3__419piecewise_constructE
	.align		8
        /*0030*/ 	.dword	_ZN40_INTERNAL_fc7c189a_4_k_cu_1c9c1def_230574cuda3std3__48in_placeE
	.align		8
        /*0038*/ 	.dword	_ZN40_INTERNAL_fc7c189a_4_k_cu_1c9c1def_230574cuda3std6ranges3__45__cpo4swapE
	.align		8
        /*0040*/ 	.dword	_ZN40_INTERNAL_fc7c189a_4_k_cu_1c9c1def_230574cuda3std6ranges3__45__cpo9iter_moveE
	.align		8
        /*0048*/ 	.dword	_ZN40_INTERNAL_fc7c189a_4_k_cu_1c9c1def_230574cute7productE
	.align		8
        /*0050*/ 	.dword	_ZN40_INTERNAL_fc7c189a_4_k_cu_1c9c1def_230574cute1_E


//--------------------- .text._ZN7cutlass13device_kernelINS_4gemm6kernel13GemmUniversalIN4cute5tupleIJiiiiEEENS1_10collective13CollectiveMmaINS1_37MainloopSm90TmaGmmaWarpSpecializedFP8ILi14ENS5_IJNS4_1CILi2EEENSA_ILi4EEENSA_ILi1EEEEEENS1_32KernelTmaWarpSpecializedPingpongEEENS5_IJNSA_ILi64EEESH_NSA_ILi128EEEEEENS_12float_e4m3_tENS5_IJlSD_lEEESK_SL_NS4_8TiledMMAINS4_8MMA_AtomIJNS4_4SM904GMMA30MMA_64x64x32_F32E4M3E4M3_SS_TNILNSP_7ScaleInE1ELSR_1EEEEEENS4_6LayoutINS5_IJSD_SD_SD_EEENS5_IJNSA_ILi0EEESW_SW_EEEEENS5_IJNS4_10UnderscoreESZ_SZ_EEEEENS4_23SM90_TMA_LOAD_MULTICASTENS4_14ComposedLayoutINS4_7SwizzleILi3ELi4ELi3EEENS4_18smem_ptr_flag_bitsILi8EEENSU_INS5_IJNSA_ILi8EEESI_EEENS5_IJSI_SD_EEEEEEEvNS4_8identityES12_S1C_vS1D_EENS_8epilogue10collective6detail29Sm90TmaWarpSpecializedAdapterINS1G_15DefaultEpilogueISK_SL_SL_NS1F_6thread17LinearCombinationISK_Li1EffLNS1K_9ScaleType4KindE0ELNS_15FloatRoundStyleE2ESK_EENS1_15EpilogueDefaultEEEEEvvEEEEvNT_6ParamsE --------------------------
	.section	.text._ZN7cutlass13device_kernelINS_4gemm6kernel13GemmUniversalIN4cute5tupleIJiiiiEEENS1_10collective13CollectiveMmaINS1_37MainloopSm90TmaGmmaWarpSpecializedFP8ILi14ENS5_IJNS4_1CILi2EEENSA_ILi4EEENSA_ILi1EEEEEENS1_32KernelTmaWarpSpecializedPingpongEEENS5_IJNSA_ILi64EEESH_NSA_ILi128EEEEEENS_12float_e4m3_tENS5_IJlSD_lEEESK_SL_NS4_8TiledMMAINS4_8MMA_AtomIJNS4_4SM904GMMA30MMA_64x64x32_F32E4M3E4M3_SS_TNILNSP_7ScaleInE1ELSR_1EEEEEENS4_6LayoutINS5_IJSD_SD_SD_EEENS5_IJNSA_ILi0EEESW_SW_EEEEENS5_IJNS4_10UnderscoreESZ_SZ_EEEEENS4_23SM90_TMA_LOAD_MULTICASTENS4_14ComposedLayoutINS4_7SwizzleILi3ELi4ELi3EEENS4_18smem_ptr_flag_bitsILi8EEENSU_INS5_IJNSA_ILi8EEESI_EEENS5_IJSI_SD_EEEEEEEvNS4_8identityES12_S1C_vS1D_EENS_8epilogue10collective6detail29Sm90TmaWarpSpecializedAdapterINS1G_15DefaultEpilogueISK_SL_SL_NS1F_6thread17LinearCombinationISK_Li1EffLNS1K_9ScaleType4KindE0ELNS_15FloatRoundStyleE2ESK_EENS1_15EpilogueDefaultEEEEEvvEEEEvNT_6ParamsE,"ax",@progbits
	.align	128
.text._ZN7cutlass13device_kernelINS_4gemm6kernel13GemmUniversalIN4cute5tupleIJiiiiEEENS1_10collective13CollectiveMmaINS1_37MainloopSm90TmaGmmaWarpSpecializedFP8ILi14ENS5_IJNS4_1CILi2EEENSA_ILi4EEENSA_ILi1EEEEEENS1_32KernelTmaWarpSpecializedPingpongEEENS5_IJNSA_ILi64EEESH_NSA_ILi128EEEEEENS_12float_e4m3_tENS5_IJlSD_lEEESK_SL_NS4_8TiledMMAINS4_8MMA_AtomIJNS4_4SM904GMMA30MMA_64x64x32_F32E4M3E4M3_SS_TNILNSP_7ScaleInE1ELSR_1EEEEEENS4_6LayoutINS5_IJSD_SD_SD_EEENS5_IJNSA_ILi0EEESW_SW_EEEEENS5_IJNS4_10UnderscoreESZ_SZ_EEEEENS4_23SM90_TMA_LOAD_MULTICASTENS4_14ComposedLayoutINS4_7SwizzleILi3ELi4ELi3EEENS4_18smem_ptr_flag_bitsILi8EEENSU_INS5_IJNSA_ILi8EEESI_EEENS5_IJSI_SD_EEEEEEEvNS4_8identityES12_S1C_vS1D_EENS_8epilogue10collective6detail29Sm90TmaWarpSpecializedAdapterINS1G_15DefaultEpilogueISK_SL_SL_NS1F_6thread17LinearCombinationISK_Li1EffLNS1K_9ScaleType4KindE0ELNS_15FloatRoundStyleE2ESK_EENS1_15EpilogueDefaultEEEEEvvEEEEvNT_6ParamsE:
        .type           _ZN7cutlass13device_kernelINS_4gemm6kernel13GemmUniversalIN4cute5tupleIJiiiiEEENS1_10collective13CollectiveMmaINS1_37MainloopSm90TmaGmmaWarpSpecializedFP8ILi14ENS5_IJNS4_1CILi2EEENSA_ILi4EEENSA_ILi1EEEEEENS1_32KernelTmaWarpSpecializedPingpongEEENS5_IJNSA_ILi64EEESH_NSA_ILi128EEEEEENS_12float_e4m3_tENS5_IJlSD_lEEESK_SL_NS4_8TiledMMAINS4_8MMA_AtomIJNS4_4SM904GMMA30MMA_64x64x32_F32E4M3E4M3_SS_TNILNSP_7ScaleInE1ELSR_1EEEEEENS4_6LayoutINS5_IJSD_SD_SD_EEENS5_IJNSA_ILi0EEESW_SW_EEEEENS5_IJNS4_10UnderscoreESZ_SZ_EEEEENS4_23SM90_TMA_LOAD_MULTICASTENS4_14ComposedLayoutINS4_7SwizzleILi3ELi4ELi3EEENS4_18smem_ptr_flag_bitsILi8EEENSU_INS5_IJNSA_ILi8EEESI_EEENS5_IJSI_SD_EEEEEEEvNS4_8identityES12_S1C_vS1D_EENS_8epilogue10collective6detail29Sm90TmaWarpSpecializedAdapterINS1G_15DefaultEpilogueISK_SL_SL_NS1F_6thread17LinearCombinationISK_Li1EffLNS1K_9ScaleType4KindE0ELNS_15FloatRoundStyleE2ESK_EENS1_15EpilogueDefaultEEEEEvvEEEEvNT_6ParamsE,@function
        .size           _ZN7cutlass13device_kernelINS_4gemm6kernel13GemmUniversalIN4cute5tupleIJiiiiEEENS1_10collective13CollectiveMmaINS1_37MainloopSm90TmaGmmaWarpSpecializedFP8ILi14ENS5_IJNS4_1CILi2EEENSA_ILi4EEENSA_ILi1EEEEEENS1_32KernelTmaWarpSpecializedPingpongEEENS5_IJNSA_ILi64EEESH_NSA_ILi128EEEEEENS_12float_e4m3_tENS5_IJlSD_lEEESK_SL_NS4_8TiledMMAINS4_8MMA_AtomIJNS4_4SM904GMMA30MMA_64x64x32_F32E4M3E4M3_SS_TNILNSP_7ScaleInE1ELSR_1EEEEEENS4_6LayoutINS5_IJSD_SD_SD_EEENS5_IJNSA_ILi0EEESW_SW_EEEEENS5_IJNS4_10UnderscoreESZ_SZ_EEEEENS4_23SM90_TMA_LOAD_MULTICASTENS4_14ComposedLayoutINS4_7SwizzleILi3ELi4ELi3EEENS4_18smem_ptr_flag_bitsILi8EEENSU_INS5_IJNSA_ILi8EEESI_EEENS5_IJSI_SD_EEEEEEEvNS4_8identityES12_S1C_vS1D_EENS_8epilogue10collective6detail29Sm90TmaWarpSpecializedAdapterINS1G_15DefaultEpilogueISK_SL_SL_NS1F_6thread17LinearCombinationISK_Li1EffLNS1K_9ScaleType4KindE0ELNS_15FloatRoundStyleE2ESK_EENS1_15EpilogueDefaultEEEEEvvEEEEvNT_6ParamsE,(.L_x_167 - _ZN7cutlass13device_kernelINS_4gemm6kernel13GemmUniversalIN4cute5tupleIJiiiiEEENS1_10collective13CollectiveMmaINS1_37MainloopSm90TmaGmmaWarpSpecializedFP8ILi14ENS5_IJNS4_1CILi2EEENSA_ILi4EEENSA_ILi1EEEEEENS1_32KernelTmaWarpSpecializedPingpongEEENS5_IJNSA_ILi64EEESH_NSA_ILi128EEEEEENS_12float_e4m3_tENS5_IJlSD_lEEESK_SL_NS4_8TiledMMAINS4_8MMA_AtomIJNS4_4SM904GMMA30MMA_64x64x32_F32E4M3E4M3_SS_TNILNSP_7ScaleInE1ELSR_1EEEEEENS4_6LayoutINS5_IJSD_SD_SD_EEENS5_IJNSA_ILi0EEESW_SW_EEEEENS5_IJNS4_10UnderscoreESZ_SZ_EEEEENS4_23SM90_TMA_LOAD_MULTICASTENS4_14ComposedLayoutINS4_7SwizzleILi3ELi4ELi3EEENS4_18smem_ptr_flag_bitsILi8EEENSU_INS5_IJNSA_ILi8EEESI_EEENS5_IJSI_SD_EEEEEEEvNS4_8identityES12_S1C_vS1D_EENS_8epilogue10collective6detail29Sm90TmaWarpSpecializedAdapterINS1G_15DefaultEpilogueISK_SL_SL_NS1F_6thread17LinearCombinationISK_Li1EffLNS1K_9ScaleType4KindE0ELNS_15FloatRoundStyleE2ESK_EENS1_15EpilogueDefaultEEEEEvvEEEEvNT_6ParamsE)
        .other          _ZN7cutlass13device_kernelINS_4gemm6kernel13GemmUniversalIN4cute5tupleIJiiiiEEENS1_10collective13CollectiveMmaINS1_37MainloopSm90TmaGmmaWarpSpecializedFP8ILi14ENS5_IJNS4_1CILi2EEENSA_ILi4EEENSA_ILi1EEEEEENS1_32KernelTmaWarpSpecializedPingpongEEENS5_IJNSA_ILi64EEESH_NSA_ILi128EEEEEENS_12float_e4m3_tENS5_IJlSD_lEEESK_SL_NS4_8TiledMMAINS4_8MMA_AtomIJNS4_4SM904GMMA30MMA_64x64x32_F32E4M3E4M3_SS_TNILNSP_7ScaleInE1ELSR_1EEEEEENS4_6LayoutINS5_IJSD_SD_SD_EEENS5_IJNSA_ILi0EEESW_SW_EEEEENS5_IJNS4_10UnderscoreESZ_SZ_EEEEENS4_23SM90_TMA_LOAD_MULTICASTENS4_14ComposedLayoutINS4_7SwizzleILi3ELi4ELi3EEENS4_18smem_ptr_flag_bitsILi8EEENSU_INS5_IJNSA_ILi8EEESI_EEENS5_IJSI_SD_EEEEEEEvNS4_8identityES12_S1C_vS1D_EENS_8epilogue10collective6detail29Sm90TmaWarpSpecializedAdapterINS1G_15DefaultEpilogueISK_SL_SL_NS1F_6thread17LinearCombinationISK_Li1EffLNS1K_9ScaleType4KindE0ELNS_15FloatRoundStyleE2ESK_EENS1_15EpilogueDefaultEEEEEvvEEEEvNT_6ParamsE,@"STO_CUDA_ENTRY STV_DEFAULT"
_ZN7cutlass13device_kernelINS_4gemm6kernel13GemmUniversalIN4cute5tupleIJiiiiEEENS1_10collective13CollectiveMmaINS1_37MainloopSm90TmaGmmaWarpSpecializedFP8ILi14ENS5_IJNS4_1CILi2EEENSA_ILi4EEENSA_ILi1EEEEEENS1_32KernelTmaWarpSpecializedPingpongEEENS5_IJNSA_ILi64EEESH_NSA_ILi128EEEEEENS_12float_e4m3_tENS5_IJlSD_lEEESK_SL_NS4_8TiledMMAINS4_8MMA_AtomIJNS4_4SM904GMMA30MMA_64x64x32_F32E4M3E4M3_SS_TNILNSP_7ScaleInE1ELSR_1EEEEEENS4_6LayoutINS5_IJSD_SD_SD_EEENS5_IJNSA_ILi0EEESW_SW_EEEEENS5_IJNS4_10UnderscoreESZ_SZ_EEEEENS4_23SM90_TMA_LOAD_MULTICASTENS4_14ComposedLayoutINS4_7SwizzleILi3ELi4ELi3EEENS4_18smem_ptr_flag_bitsILi8EEENSU_INS5_IJNSA_ILi8EEESI_EEENS5_IJSI_SD_EEEEEEEvNS4_8identityES12_S1C_vS1D_EENS_8epilogue10collective6detail29Sm90TmaWarpSpecializedAdapterINS1G_15DefaultEpilogueISK_SL_SL_NS1F_6thread17LinearCombinationISK_Li1EffLNS1K_9ScaleType4KindE0ELNS_15FloatRoundStyleE2ESK_EENS1_15EpilogueDefaultEEEEEvvEEEEvNT_6ParamsE:
[----:B------:R-:W-:Y:S01]  /*0000*/  LDC R1, c[0x0][0x28] ;  /* 0x00000a00ff017b82 */ /* 0x000fe20000000800 */
[----:B------:R-:W0:Y:S01]  /*0010*/  S2R R11, SR_TID.X ;  /* 0x00000000000b7919 */ /* 0x000e220000002100 */
[----:B------:R-:W-:Y:S01]  /*0020*/  ELECT P0, URZ, PT ;  /* 0x00000000003f782f */ /* 0x000fe20003800000 */
[----:B------:R-:W-:Y:S01]  /*0030*/  BSSY B0, `(.L_x_0) ;  /* 0x000000f000007945 */ /* 0x000fe20003800000 */
[--C-:B0-----:R-:W-:Y:S02]  /*0040*/  SHF.R.U32.HI R0, RZ, 0x5, R11.reuse ;  /* 0x00000005ff007819 */ /* 0x101fe4000001160b */
[----:B------:R-:W-:-:S03]  /*0050*/  SHF.R.U32.HI R5, RZ, 0x7, R11 ;  /* 0x00000007ff057819 */ /* 0x000fc6000001160b */
[----:B------:R-:W0:Y:S04]  /*0060*/  SHFL.IDX PT, R2, R0, RZ, 0x1f ;  /* 0x00001fff00027589 */ /* 0x000e2800000e0000 */
[----:B------:R1:W2:Y:S01]  /*0070*/  SHFL.IDX PT, R6, R5, RZ, 0x1f ;  /* 0x00001fff05067589 */ /* 0x0002a200000e0000 */
[----:B0-----:R-:W-:-:S13]  /*0080*/  ISETP.NE.OR P0, PT, R2, RZ, !P0 ;  /* 0x000000ff0200720c */ /* 0x001fda0004705670 */
[----:B-12---:R-:W-:Y:S05]  /*0090*/  @P0 BRA `(.L_x_1) ;  /* 0x0000000000200947 */ /* 0x006fea0003800000 */
[----:B------:R-:W-:Y:S02]  /*00a0*/  ULDC.64 UR4, c[0x0][0x198] ;  /* 0x0000660000047ab9 */ /* 0x000fe40000000a00 */
[----:B------:R-:W-:Y:S02]  /*00b0*/  UIADD3 UR6, UP0, UR4, 0xf0, URZ ;  /* 0x000000f004067890 */ /* 0x000fe4000ff1e03f */
[----:B------:R-:W-:Y:S02]  /*00c0*/  UIADD3 UR4, UP1, UR4, 0x1f0, URZ ;  /* 0x000001f004047890 */ /* 0x000fe4000ff3e03f */
[----:B------:R-:W-:Y:S02]  /*00d0*/  UIADD3.X UR7, URZ, UR5, URZ, UP0, !UPT ;  /* 0x000000053f077290 */ /* 0x000fe400087fe43f */
[----:B------:R-:W-:-:S07]  /*00e0*/  UIADD3.X UR5, URZ, UR5, URZ, UP1, !UPT ;  /* 0x000000053f057290 */ /* 0x000fce0008ffe43f */
[----:B------:R0:W-:Y:S02]  /*00f0*/  UTMACCTL.PF [UR6] ;  /* 0x00000000060079b9 */ /* 0x0001e40008040000 */
[----:B------:R0:W-:Y:S02]  /*0100*/  UTMACCTL.PF [UR4] ;  /* 0x00000000040079b9 */ /* 0x0001e40008040000 */
[----:B0-----:R-:W-:Y:S01]  /*0110*/  NOP ;  /* 0x0000000000007918 */ /* 0x001fe20000000000 */
.L_x_1:
[----:B------:R-:W-:Y:S05]  /*0120*/  BSYNC B0 ;  /* 0x0000000000007941 */ /* 0x000fea0003800000 */
.L_x_0:
[----:B------:R-:W0:Y:S02]  /*0130*/  SHFL.IDX PT, R7, R0, RZ, 0x1f ;  /* 0x00001fff00077589 */ /* 0x000e2400000e0000 */
[----:B0-----:R-:W-:-:S13]  /*0140*/  ISETP.NE.AND P0, PT, R7, RZ, PT ;  /* 0x000000ff0700720c */ /* 0x001fda0003f05270 */
[----:B------:R-:W-:Y:S05]  /*0150*/  @P0 BRA `(.L_x_2) ;  /* 0x0000000000b40947 */ /* 0x000fea0003800000 */
[----:B------:R-:W-:Y:S01]  /*0160*/  ELECT P0, URZ, PT ;  /* 0x00000000003f782f */ /* 0x000fe20003800000 */
[----:B------:R-:W-:-:S12]  /*0170*/  BSSY B0, `(.L_x_2) ;  /* 0x000002b000007945 */ /* 0x000fd80003800000 */
[----:B------:R-:W-:Y:S05]  /*0180*/  @!P0 BRA `(.L_x_3) ;  /* 0x0000000000a48947 */ /* 0x000fea0003800000 */
[----:B------:R-:W0:Y:S01]  /*0190*/  S2UR UR8, SR_CgaCtaId ;  /* 0x00000000000879c3 */ /* 0x000e220000008800 */
[----:B------:R-:W-:Y:S01]  /*01a0*/  UMOV UR4, 0x400 ;  /* 0x0000040000047882 */ /* 0x000fe20000000000 */
[----:B------:R-:W-:Y:S01]  /*01b0*/  UMOV UR5, 0x1 ;  /* 0x0000000100057882 */ /* 0x000fe20000000000 */
[----:B------:R-:W-:Y:S02]  /*01c0*/  UMOV UR6, 0x5 ;  /* 0x0000000500067882 */ /* 0x000fe40000000000 */
[----:B------:R-:W-:-:S04]  /*01d0*/  UIADD3 UR6, -UR6, 0x100000, URZ ;  /* 0x0010000006067890 */ /* 0x000fc8000fffe13f */
[----:B------:R-:W-:Y:S02]  /*01e0*/  USHF.L.U32 UR7, UR6, 0xb, URZ ;  /* 0x0000000b06077899 */ /* 0x000fe4000800063f */
[----:B------:R-:W-:Y:S02]  /*01f0*/  USHF.L.U32 UR6, UR6, 0x1, URZ ;  /* 0x0000000106067899 */ /* 0x000fe4000800063f */
[----:B0-----:R-:W-:Y:S02]  /*0200*/  ULEA UR8, UR8, UR4, 0x18 ;  /* 0x0000000408087291 */ /* 0x001fe4000f8ec03f */
[----:B------:R-:W-:-:S04]  /*0210*/  UIADD3 UR4, -UR5, 0x100000, URZ ;  /* 0x0010000005047890 */ /* 0x000fc8000fffe13f */
[----:B------:R-:W-:Y:S02]  /*0220*/  USHF.L.U32 UR5, UR4, 0xb, URZ ;  /* 0x0000000b04057899 */ /* 0x000fe4000800063f */
[----:B------:R-:W-:Y:S01]  /*0230*/  USHF.L.U32 UR4, UR4, 0x1, URZ ;  /* 0x0000000104047899 */ /* 0x000fe2000800063f */
[----:B------:R-:W0:Y:S11]  /*0240*/  FENCE.VIEW.ASYNC.S ;  /* 0x00000000000073c6 */ /* 0x000e360000000000 */
[----:B0-----:R0:W1:Y:S01]  /*0250*/  SYNCS.EXCH.64 URZ, [UR8], UR4 ;  /* 0x00000004083f75b2 */ /* 0x0010620008000100 */
[----:B------:R0:W2:Y:S01]  /*0260*/  SYNCS.EXCH.64 URZ, [UR8+0x70], UR6 ;  /* 0x00007006083f75b2 */ /* 0x0000a20008000100 */
[----:B------:R0:W3:Y:S01]  /*0270*/  SYNCS.EXCH.64 URZ, [UR8+0x8], UR4 ;  /* 0x00000804083f75b2 */ /* 0x0000e20008000100 */
[----:B------:R0:W4:Y:S01]  /*0280*/  SYNCS.EXCH.64 URZ, [UR8+0x78], UR6 ;  /* 0x00007806083f75b2 */ /* 0x0001220008000100 */
[----:B------:R0:W0:Y:S01]  /*0290*/  SYNCS.EXCH.64 URZ, [UR8+0x10], UR4 ;  /* 0x00001004083f75b2 */ /* 0x0000220008000100 */
        /* <DEDUP_REMOVED lines=23> */
[----:B-1234-:R-:W-:Y:S01]  /*0410*/  NOP ;  /* 0x0000000000007918 */ /* 0x01efe20000000000 */
.L_x_3:
[----:B0-----:R-:W-:Y:S05]  /*0420*/  BSYNC B0 ;  /* 0x0000000000007941 */ /* 0x001fea0003800000 */
.L_x_2:
[----:B------:R-:W0:Y:S01]  /*0430*/  SHFL.IDX PT, R3, R0, RZ, 0x1f ;  /* 0x00001fff00037589 */ /* 0x000e2200000e0000 */
[----:B------:R-:W-:Y:S01]  /*0440*/  SHF.R.S32.HI R4, RZ, 0x1f, R11 ;  /* 0x0000001fff047819 */ /* 0x000fe2000001140b */
[----:B------:R-:W1:Y:S01]  /*0450*/  S2UR UR13, SR_CTAID.X ;  /* 0x00000000000d79c3 */ /* 0x000e620000002500 */
[----:B------:R-:W-:Y:S01]  /*0460*/  ELECT P0, URZ, PT ;  /* 0x00000000003f782f */ /* 0x000fe20003800000 */
[----:B------:R2:W3:Y:S01]  /*0470*/  SHFL.IDX PT, R8, R0, RZ, 0x1f ;  /* 0x00001fff00087589 */ /* 0x0004e200000e0000 */
[----:B------:R-:W-:Y:S02]  /*0480*/  LEA.HI R4, R4, R11, RZ, 0x7 ;  /* 0x0000000b04047211 */ /* 0x000fe400078f38ff */
[----:B------:R-:W-:Y:S01]  /*0490*/  ELECT P1, URZ, PT ;  /* 0x00000000003f782f */ /* 0x000fe20003820000 */
[----:B------:R-:W-:Y:S01]  /*04a0*/  NOP ;  /* 0x0000000000007918 */ /* 0x000fe20000000000 */
[----:B------:R-:W4:Y:S01]  /*04b0*/  S2R R16, SR_CTAID.Y ;  /* 0x0000000000107919 */ /* 0x000f220000002600 */
[----:B------:R-:W-:Y:S01]  /*04c0*/  LOP3.LUT R4, R4, 0xffffff80, RZ, 0xc0, !PT ;  /* 0xffffff8004047812 */ /* 0x000fe200078ec0ff */
[----:B------:R-:W-:Y:S01]  /*04d0*/  ULDC UR4, c[0x0][0x150] ;  /* 0x0000540000047ab9 */ /* 0x000fe20000000800 */
[----:B------:R-:W5:Y:S01]  /*04e0*/  LDC R12, c[0x0][0x144] ;  /* 0x00005100ff0c7b82 */ /* 0x000f620000000800 */
[----:B------:R3:W5:Y:S01]  /*04f0*/  SHFL.IDX PT, R14, R5, RZ, 0x1f ;  /* 0x00001fff050e7589 */ /* 0x00076200000e0000 */
[----:B------:R-:W-:Y:S01]  /*0500*/  UMOV UR12, 0x80 ;  /* 0x00000080000c7882 */ /* 0x000fe20000000000 */
[----:B------:R-:W-:Y:S01]  /*0510*/  IMAD.IADD R10, R11, 0x1, -R4 ;  /* 0x000000010b0a7824 */ /* 0x000fe200078e0a04 */
[----:B------:R-:W-:Y:S01]  /*0520*/  NOP ;  /* 0x0000000000007918 */ /* 0x000fe20000000000 */
[C---:B------:R-:W-:Y:S01]  /*0530*/  VIADD R38, R6.reuse, 0xffffffff ;  /* 0xffffffff06267836 */ /* 0x040fe20000000000 */
[----:B------:R-:W-:-:S02]  /*0540*/  ISETP.NE.AND P5, PT, R6, RZ, PT ;  /* 0x000000ff0600720c */ /* 0x000fc40003fa5270 */
[----:B------:R-:W-:Y:S01]  /*0550*/  SHF.R.S32.HI R19, RZ, 0x1f, R10 ;  /* 0x0000001fff137819 */ /* 0x000fe2000001140a */
[----:B------:R-:W5:Y:S01]  /*0560*/  LDC R13, c[0x0][0x140] ;  /* 0x00005000ff0d7b82 */ /* 0x000f620000000800 */
[----:B------:R-:W-:Y:S02]  /*0570*/  ISETP.GE.U32.AND P6, PT, R38, 0x2, PT ;  /* 0x000000022600780c */ /* 0x000fe40003fc6070 */
[----:B0-----:R-:W-:Y:S02]  /*0580*/  ISETP.NE.OR P0, PT, R3, RZ, !P0 ;  /* 0x000000ff0300720c */ /* 0x001fe40004705670 */
[----:B------:R-:W-:Y:S02]  /*0590*/  LEA.HI R3, R19, R10, RZ, 0x3 ;  /* 0x0000000a13037211 */ /* 0x000fe400078f18ff */
[----:B-1----:R-:W-:Y:S01]  /*05a0*/  I2FP.F32.U32 R4, UR13 ;  /* 0x0000000d00047c45 */ /* 0x002fe20008201000 */
[----:B------:R-:W0:Y:S01]  /*05b0*/  LDC R27, c[0x0][0x148] ;  /* 0x00005200ff1b7b82 */ /* 0x000e220000000800 */
[----:B--2---:R-:W-:-:S02]  /*05c0*/  SHF.R.S32.HI R0, RZ, 0x3, R3 ;  /* 0x00000003ff007819 */ /* 0x004fc40000011403 */
[----:B---3--:R-:W-:Y:S01]  /*05d0*/  ISETP.NE.OR P1, PT, R8, RZ, !P1 ;  /* 0x000000ff0800720c */ /* 0x008fe20004f25670 */
[----:B------:R-:W-:Y:S01]  /*05e0*/  FMUL R9, R4, UR4 ;  /* 0x0000000404097c20 */ /* 0x000fe20008400000 */
[----:B------:R-:W-:Y:S01]  /*05f0*/  SHF.R.S32.HI R3, RZ, 0x1f, R3 ;  /* 0x0000001fff037819 */ /* 0x000fe20000011403 */
[----:B------:R-:W-:Y:S01]  /*0600*/  ULDC UR4, c[0x0][0x154] ;  /* 0x0000550000047ab9 */ /* 0x000fe20000000800 */
[----:B------:R-:W-:Y:S01]  /*0610*/  SHF.R.S32.HI R8, RZ, 0x1f, R7 ;  /* 0x0000001fff087819 */ /* 0x000fe20000011407 */
[----:B------:R-:W-:Y:S01]  /*0620*/  VOTEU.ALL UP1, P0 ;  /* 0x00000000003f7886 */ /* 0x000fe20000020000 */
[----:B------:R-:W-:Y:S01]  /*0630*/  LEA.HI R4, R3, R0, RZ, 0x2 ;  /* 0x0000000003047211 */ /* 0x000fe200078f10ff */
[----:B------:R-:W1:Y:S01]  /*0640*/  F2I.U32.TRUNC.NTZ R9, R9 ;  /* 0x0000000900097305 */ /* 0x000e62000020f000 */
[----:B------:R-:W-:Y:S01]  /*0650*/  LEA.HI R8, R8, R7, RZ, 0x2 ;  /* 0x0000000708087211 */ /* 0x000fe200078f10ff */
[----:B------:R-:W-:Y:S01]  /*0660*/  VOTEU.ALL UP0, P0 ;  /* 0x00000000003f7886 */ /* 0x000fe20000000000 */
[----:B------:R-:W-:Y:S01]  /*0670*/  SHF.R.S32.HI R3, RZ, 0x1f, R2 ;  /* 0x0000001fff037819 */ /* 0x000fe20000011402 */
[----:B------:R-:W2:Y:S01]  /*0680*/  @!UP1 S2UR UR7, SR_CgaCtaId ;  /* 0x00000000000799c3 */ /* 0x000ea20000008800 */
[----:B------:R-:W-:Y:S01]  /*0690*/  LOP3.LUT R5, R4, 0xfffffffc, RZ, 0xc0, !PT ;  /* 0xfffffffc04057812 */ /* 0x000fe200078ec0ff */
[----:B------:R-:W-:Y:S01]  /*06a0*/  VOTEU.ALL UP2, P1 ;  /* 0x00000000003f7886 */ /* 0x000fe20000840000 */
[----:B------:R-:W-:Y:S01]  /*06b0*/  LOP3.LUT R8, R8, 0x3ffffffc, RZ, 0xc0, !PT ;  /* 0x3ffffffc08087812 */ /* 0x000fe200078ec0ff */
[----:B------:R-:W-:Y:S01]  /*06c0*/  @!UP1 UMOV UR6, 0x400 ;  /* 0x0000040000069882 */ /* 0x000fe20000000000 */
[----:B------:R-:W-:Y:S01]  /*06d0*/  LEA.HI R3, R3, R2, RZ, 0x2 ;  /* 0x0000000203037211 */ /* 0x000fe200078f10ff */
[----:B------:R-:W-:Y:S01]  /*06e0*/  IMAD.IADD R5, R0, 0x1, -R5 ;  /* 0x0000000100057824 */ /* 0x000fe200078e0a05 */
[----:B------:R-:W-:Y:S01]  /*06f0*/  @!UP2 UMOV UR9, 0x400 ;  /* 0x000004000009a882 */ /* 0x000fe20000000000 */
[----:B------:R-:W-:Y:S01]  /*0700*/  IMAD.IADD R8, R7, 0x1, -R8 ;  /* 0x0000000107087824 */ /* 0x000fe200078e0a08 */
[----:B------:R-:W-:Y:S01]  /*0710*/  LOP3.LUT R3, R3, 0xfffffffc, RZ, 0xc0, !PT ;  /* 0xfffffffc03037812 */ /* 0x000fe200078ec0ff */
[----:B------:R-:W3:Y:S01]  /*0720*/  @!UP2 S2UR UR10, SR_CgaCtaId ;  /* 0x00000000000aa9c3 */ /* 0x000ee20000008800 */
[----:B-1----:R-:W-:Y:S01]  /*0730*/  IMAD.MOV R9, RZ, RZ, -R9 ;  /* 0x000000ffff097224 */ /* 0x002fe200078e0a09 */
[----:B------:R-:W-:Y:S01]  /*0740*/  VOTEU.ALL UP3, P1 ;  /* 0x00000000003f7886 */ /* 0x000fe20000860000 */
[----:B------:R-:W-:Y:S01]  /*0750*/  IMAD R5, R8, 0x4, R5 ;  /* 0x0000000408057824 */ /* 0x000fe200078e0205 */
[----:B------:R-:W-:Y:S01]  /*0760*/  VOTEU.ALL UP4, P1 ;  /* 0x00000000003f7886 */ /* 0x000fe20000880000 */
[----:B------:R-:W-:Y:S01]  /*0770*/  IMAD.IADD R18, R2, 0x1, -R3 ;  /* 0x0000000102127824 */ /* 0x000fe200078e0a03 */
[----:B----4-:R-:W-:Y:S01]  /*0780*/  I2FP.F32.U32 R2, R16 ;  /* 0x0000001000027245 */ /* 0x010fe20000201000 */
[----:B-----5:R-:W-:Y:S01]  /*0790*/  IMAD R25, R12, R9, UR13 ;  /* 0x0000000d0c197e24 */ /* 0x020fe2000f8e0209 */
[C---:B------:R-:W-:Y:S01]  /*07a0*/  LEA.HI R0, R5.reuse, R5, RZ, 0x1 ;  /* 0x0000000505007211 */ /* 0x040fe200078f08ff */
[C---:B------:R-:W-:Y:S01]  /*07b0*/  IMAD.SHL.U32 R12, R5.reuse, 0x4, RZ ;  /* 0x00000004050c7824 */ /* 0x040fe200078e00ff */
[----:B------:R-:W-:Y:S01]  /*07c0*/  VOTEU.ALL UP5, P1 ;  /* 0x00000000003f7886 */ /* 0x000fe200008a0000 */
[----:B------:R-:W-:Y:S01]  /*07d0*/  FMUL R2, R2, UR4 ;  /* 0x0000000402027c20 */ /* 0x000fe20008400000 */
[----:B------:R-:W-:Y:S01]  /*07e0*/  LOP3.LUT R0, R0, 0xfffffffe, RZ, 0xc0, !PT ;  /* 0xfffffffe00007812 */ /* 0x000fe200078ec0ff */
[----:B------:R-:W-:Y:S01]  /*07f0*/  UMOV UR4, 0x20 ;  /* 0x0000002000047882 */ /* 0x000fe20000000000 */
[----:B--2---:R-:W-:Y:S01]  /*0800*/  @!UP1 ULEA UR8, UR7, UR6, 0x18 ;  /* 0x0000000607089291 */ /* 0x004fe2000f8ec03f */
[----:B------:R-:W-:Y:S01]  /*0810*/  LOP3.LUT R12, R5, 0xc, R12, 0x78, !PT ;  /* 0x0000000c050c7812 */ /* 0x000fe200078e780c */
[----:B------:R-:W-:-:S04]  /*0820*/  @!UP1 UIADD3 UR4, -UR4, 0x100000, URZ ;  /* 0x0010000004049890 */ /* 0x000fc8000fffe13f */
[----:B------:R-:W-:Y:S02]  /*0830*/  @!UP1 USHF.L.U32 UR5, UR4, 0xb, URZ ;  /* 0x0000000b04059899 */ /* 0x000fe4000800063f */
[----:B------:R-:W-:Y:S01]  /*0840*/  @!UP1 USHF.L.U32 UR4, UR4, 0x1, URZ ;  /* 0x0000000104049899 */ /* 0x000fe2000800063f */
[----:B------:R-:W-:Y:S01]  /*0850*/  IMAD.IADD R0, R5, 0x1, -R0 ;  /* 0x0000000105007824 */ /* 0x000fe200078e0a00 */
[----:B------:R-:W1:Y:S01]  /*0860*/  F2I.U32.TRUNC.NTZ R2, R2 ;  /* 0x0000000200027305 */ /* 0x000e62000020f000 */
[----:B------:R-:W-:-:S04]  /*0870*/  @!UP2 UIADD3 UR6, -UR12, 0x100000, URZ ;  /* 0x001000000c06a890 */ /* 0x000fc8000fffe13f */
[----:B------:R-:W-:Y:S02]  /*0880*/  @!UP2 USHF.L.U32 UR7, UR6, 0xb, URZ ;  /* 0x0000000b0607a899 */ /* 0x000fe4000800063f */
[----:B------:R-:W-:Y:S01]  /*0890*/  @!UP2 USHF.L.U32 UR6, UR6, 0x1, URZ ;  /* 0x000000010606a899 */ /* 0x000fe2000800063f */
[----:B------:R-:W-:Y:S01]  /*08a0*/  ISETP.EQ.U32.AND P2, PT, R13, 0x1, PT ;  /* 0x000000010d00780c */ /* 0x000fe20003f42070 */
[----:B------:R-:W-:Y:S01]  /*08b0*/  VOTEU.ALL UP1, P0 ;  /* 0x00000000003f7886 */ /* 0x000fe20000020000 */
[----:B------:R-:W-:Y:S01]  /*08c0*/  ISETP.NE.AND P3, PT, R0, R25, PT ;  /* 0x000000190000720c */ /* 0x000fe20003f65270 */
[----:B------:R-:W-:Y:S01]  /*08d0*/  IMAD.MOV.U32 R13, RZ, RZ, 0x1 ;  /* 0x00000001ff0d7424 */ /* 0x000fe200078e00ff */
[----:B---3--:R-:W-:Y:S01]  /*08e0*/  @!UP2 ULEA UR9, UR10, UR9, 0x18 ;  /* 0x000000090a09a291 */ /* 0x008fe2000f8ec03f */
[----:B------:R-:W-:Y:S01]  /*08f0*/  LOP3.LUT P0, RZ, R10, 0x7, RZ, 0xc0, !PT ;  /* 0x000000070aff7812 */ /* 0x000fe2000780c0ff */
[----:B------:R-:W-:Y:S01]  /*0900*/  VOTEU.ALL UP2, P1 ;  /* 0x00000000003f7886 */ /* 0x000fe20000840000 */
[----:B------:R-:W-:Y:S01]  /*0910*/  ISETP.NE.AND P1, PT, R18, 0x3, PT ;  /* 0x000000031200780c */ /* 0x000fe20003f25270 */
[----:B------:R-:W2:Y:S02]  /*0920*/  FENCE.VIEW.ASYNC.S ;  /* 0x00000000000073c6 */ /* 0x000ea40000000000 */
[----:B--2---:R2:W3:Y:S01]  /*0930*/  @!UP0 SYNCS.EXCH.64 URZ, [UR8+0x110], UR4 ;  /* 0x00011004083f85b2 */ /* 0x0044e20008000100 */
[----:B------:R-:W-:-:S02]  /*0940*/  ISETP.LT.U32.AND P0, PT, R12, 0x8, !P0 ;  /* 0x000000080c00780c */ /* 0x000fc40004701070 */
[----:B------:R-:W-:Y:S01]  /*0950*/  ISETP.EQ.OR P1, PT, R18, RZ, !P1 ;  /* 0x000000ff1200720c */ /* 0x000fe20004f22670 */
[----:B-1----:R-:W-:Y:S01]  /*0960*/  IMAD.MOV R24, RZ, RZ, -R2 ;  /* 0x000000ffff187224 */ /* 0x002fe200078e0a02 */
[----:B------:R-:W-:Y:S02]  /*0970*/  R2UR UR11, R14 ;  /* 0x000000000e0b72ca */ /* 0x000fe400000e0000 */
[----:B------:R-:W-:Y:S01]  /*0980*/  @P3 LEA.HI R0, R12, R12, RZ, 0x1 ;  /* 0x0000000c0c003211 */ /* 0x000fe200078f08ff */
[----:B0-----:R-:W-:Y:S01]  /*0990*/  IMAD R3, R27, R24, R16 ;  /* 0x000000181b037224 */ /* 0x001fe200078e0210 */
[----:B------:R-:W-:Y:S02]  /*09a0*/  ISETP.EQ.AND P1, PT, R6, RZ, P1 ;  /* 0x000000ff0600720c */ /* 0x000fe40000f22270 */
[----:B------:R-:W-:Y:S02]  /*09b0*/  @P3 SHF.R.S32.HI R0, RZ, 0x1, R0 ;  /* 0x00000001ff003819 */ /* 0x000fe40000011400 */
[----:B------:R-:W-:Y:S01]  /*09c0*/  SEL R7, RZ, 0x1, !P1 ;  /* 0x00000001ff077807 */ /* 0x000fe20004800000 */
[----:B------:R2:W0:Y:S01]  /*09d0*/  @!UP1 SYNCS.EXCH.64 URZ, [UR8+0x118], UR4 ;  /* 0x00011804083f95b2 */ /* 0x0004220008000100 */
[----:B------:R-:W-:Y:S01]  /*09e0*/  @P3 ISETP.NE.AND P4, PT, R0, R3, PT ;  /* 0x000000030000320c */ /* 0x000fe20003f85270 */
[----:B------:R-:W-:Y:S01]  /*09f0*/  NOP ;  /* 0x0000000000007918 */ /* 0x000fe20000000000 */
[----:B------:R-:W-:-:S02]  /*0a00*/  SEL R0, RZ, 0x1, !P0 ;  /* 0x00000001ff007807 */ /* 0x000fc40004000000 */
[----:B------:R-:W-:Y:S02]  /*0a10*/  @P3 SEL R13, RZ, 0x1, P4 ;  /* 0x00000001ff0d3807 */ /* 0x000fe40002000000 */
[----:B------:R-:W-:Y:S02]  /*0a20*/  SEL R7, R7, 0x2, P6 ;  /* 0x0000000207077807 */ /* 0x000fe40003000000 */
[----:B------:R-:W-:Y:S01]  /*0a30*/  LOP3.LUT R13, R13, R0, RZ, 0xc0, !PT ;  /* 0x000000000d0d7212 */ /* 0x000fe200078ec0ff */
[----:B------:R2:W1:Y:S01]  /*0a40*/  @!UP2 SYNCS.EXCH.64 URZ, [UR9+0xf0], UR6 ;  /* 0x0000f006093fa5b2 */ /* 0x0004620008000100 */
[----:B------:R2:W4:Y:S01]  /*0a50*/  @!UP3 SYNCS.EXCH.64 URZ, [UR9+0xf8], UR6 ;  /* 0x0000f806093fb5b2 */ /* 0x0005220008000100 */
[----:B------:R2:W0:Y:S01]  /*0a60*/  @!UP4 SYNCS.EXCH.64 URZ, [UR9+0x100], UR6 ;  /* 0x00010006093fc5b2 */ /* 0x0004220008000100 */
[----:B------:R2:W0:Y:S01]  /*0a70*/  @!UP5 SYNCS.EXCH.64 URZ, [UR9+0x108], UR6 ;  /* 0x00010806093fd5b2 */ /* 0x0004220008000100 */
[----:B------:R-:W-:Y:S01]  /*0a80*/  NOP ;  /* 0x0000000000007918 */ /* 0x000fe20000000000 */
[----:B--23--:R-:W-:Y:S05]  /*0a90*/  @!P2 BRA `(.L_x_4) ;  /* 0x000000000008a947 */ /* 0x00cfea0003800000 */
[----:B01--4-:R-:W-:Y:S01]  /*0aa0*/  UCGABAR_ARV ;  /* 0x00000000000079c7 */ /* 0x013fe20008000000 */
[----:B------:R-:W-:Y:S05]  /*0ab0*/  BRA `(.L_x_5) ;  /* 0x0000000000047947 */ /* 0x000fea0003800000 */
.L_x_4:
[----:B01--4-:R-:W-:Y:S01]  /*0ac0*/  NOP ;  /* 0x0000000000007918 */ /* 0x013fe20000000000 */
.L_x_5:
[----:B------:R-:W-:Y:S01]  /*0ad0*/  ULDC.64 UR4, c[0x0][0x598] ;  /* 0x0001660000047ab9 */ /* 0x000fe20000000a00 */
[----:B------:R-:W-:Y:S01]  /*0ae0*/  ULDC.64 UR20, c[0x0][0x208] ;  /* 0x0000820000147ab9 */ /* 0x000fe20000000a00 */
[----:B------:R-:W-:-:S04]  /*0af0*/  ISETP.NE.U32.AND P0, PT, RZ, UR4, PT ;  /* 0x00000004ff007c0c */ /* 0x000fc8000bf05070 */
[----:B------:R-:W-:-:S13]  /*0b00*/  ISETP.NE.AND.EX P0, PT, RZ, UR5, PT, P0 ;  /* 0x00000005ff007c0c */ /* 0x000fda000bf05300 */
[----:B------:R-:W-:Y:S05]  /*0b10*/  @!P0 BRA `(.L_x_6) ;  /* 0x00000000001c8947 */ /* 0x000fea0003800000 */
[----:B------:R-:W0:Y:S02]  /*0b20*/  LDC.64 R2, c[0x0][0x598] ;  /* 0x00016600ff027b82 */ /* 0x000e240000000a00 */
[----:B0-----:R-:W2:Y:S02]  /*0b30*/  LDG.E.64 R2, desc[UR20][R2.64] ;  /* 0x0000001402027981 */ /* 0x001ea4000c1e1b00 */
[----:B--2---:R-:W-:-:S04]  /*0b40*/  ISETP.NE.U32.AND P0, PT, R2, RZ, PT ;  /* 0x000000ff0200720c */ /* 0x004fc80003f05070 */
[----:B------:R-:W-:-:S13]  /*0b50*/  ISETP.NE.AND.EX P0, PT, R3, RZ, PT, P0 ;  /* 0x000000ff0300720c */ /* 0x000fda0003f05300 */
[----:B------:R-:W-:Y:S05]  /*0b60*/  @!P0 BRA `(.L_x_6) ;  /* 0x0000000000088947 */ /* 0x000fea0003800000 */
[----:B------:R0:W5:Y:S01]  /*0b70*/  LD.E R14, desc[UR20][R2.64] ;  /* 0x00000014020e7980 */ /* 0x000162000c101900 */
[----:B------:R-:W-:Y:S05]  /*0b80*/  BRA `(.L_x_7) ;  /* 0x0000000000207947 */ /* 0x000fea0003800000 */
.L_x_6:
[----:B------:R-:W-:Y:S02]  /*0b90*/  ULDC.64 UR4, c[0x0][0x588] ;  /* 0x0001620000047ab9 */ /* 0x000fe40000000a00 */
[----:B------:R-:W-:-:S04]  /*0ba0*/  ISETP.NE.U32.AND P0, PT, RZ, UR4, PT ;  /* 0x00000004ff007c0c */ /* 0x000fc8000bf05070 */
[----:B------:R-:W-:-:S13]  /*0bb0*/  ISETP.NE.AND.EX P0, PT, RZ, UR5, PT, P0 ;  /* 0x00000005ff007c0c */ /* 0x000fda000bf05300 */
[----:B------:R-:W-:Y:S05]  /*0bc0*/  @!P0 BRA `(.L_x_8) ;  /* 0x00000000000c8947 */ /* 0x000fea0003800000 */
[----:B------:R-:W0:Y:S02]  /*0bd0*/  LDC.64 R14, c[0x0][0x588] ;  /* 0x00016200ff0e7b82 */ /* 0x000e240000000a00 */
[----:B0-----:R1:W5:Y:S01]  /*0be0*/  LDG.E R14, desc[UR20][R14.64] ;  /* 0x000000140e0e7981 */ /* 0x001362000c1e1900 */
[----:B------:R-:W-:Y:S05]  /*0bf0*/  BRA `(.L_x_7) ;  /* 0x0000000000047947 */ /* 0x000fea0003800000 */
.L_x_8:
[----:B------:R-:W2:Y:S02]  /*0c00*/  LDC R14, c[0x0][0x580] ;  /* 0x00016000ff0e7b82 */ /* 0x000ea40000000800 */
.L_x_7:
[----:B------:R-:W-:Y:S02]  /*0c10*/  ULDC.64 UR4, c[0x0][0x5a0] ;  /* 0x0001680000047ab9 */ /* 0x000fe40000000a00 */
[----:B------:R-:W-:-:S04]  /*0c20*/  ISETP.NE.U32.AND P0, PT, RZ, UR4, PT ;  /* 0x00000004ff007c0c */ /* 0x000fc8000bf05070 */
[----:B------:R-:W-:-:S13]  /*0c30*/  ISETP.NE.AND.EX P0, PT, RZ, UR5, PT, P0 ;  /* 0x00000005ff007c0c */ /* 0x000fda000bf05300 */
[----:B------:R-:W-:Y:S05]  /*0c40*/  @!P0 BRA `(.L_x_9) ;  /* 0x00000000001c8947 */ /* 0x000fea0003800000 */
[----:B0-----:R-:W0:Y:S02]  /*0c50*/  LDC.64 R2, c[0x0][0x5a0] ;  /* 0x00016800ff027b82 */ /* 0x001e240000000a00 */
[----:B0-----:R-:W3:Y:S02]  /*0c60*/  LDG.E.64 R2, desc[UR20][R2.64] ;  /* 0x0000001402027981 */ /* 0x001ee4000c1e1b00 */
[----:B---3--:R-:W-:-:S04]  /*0c70*/  ISETP.NE.U32.AND P0, PT, R2, RZ, PT ;  /* 0x000000ff0200720c */ /* 0x008fc80003f05070 */
[----:B------:R-:W-:-:S13]  /*0c80*/  ISETP.NE.AND.EX P0, PT, R3, RZ, PT, P0 ;  /* 0x000000ff0300720c */ /* 0x000fda0003f05300 */
[----:B------:R-:W-:Y:S05]  /*0c90*/  @!P0 BRA `(.L_x_9) ;  /* 0x0000000000088947 */ /* 0x000fea0003800000 */
[----:B-1----:R0:W5:Y:S01]  /*0ca0*/  LD.E R15, desc[UR20][R2.64] ;  /* 0x00000014020f7980 */ /* 0x002162000c101900 */
[----:B------:R-:W-:Y:S05]  /*0cb0*/  BRA `(.L_x_10) ;  /* 0x0000000000207947 */ /* 0x000fea0003800000 */
.L_x_9:
[----:B------:R-:W-:Y:S02]  /*0cc0*/  ULDC.64 UR4, c[0x0][0x590] ;  /* 0x0001640000047ab9 */ /* 0x000fe40000000a00 */
[----:B------:R-:W-:-:S04]  /*0cd0*/  ISETP.NE.U32.AND P0, PT, RZ, UR4, PT ;  /* 0x00000004ff007c0c */ /* 0x000fc8000bf05070 */
[----:B------:R-:W-:-:S13]  /*0ce0*/  ISETP.NE.AND.EX P0, PT, RZ, UR5, PT, P0 ;  /* 0x00000005ff007c0c */ /* 0x000fda000bf05300 */
[----:B------:R-:W-:Y:S05]  /*0cf0*/  @!P0 BRA `(.L_x_11) ;  /* 0x00000000000c8947 */ /* 0x000fea0003800000 */
[----:B0-----:R-:W1:Y:S02]  /*0d00*/  LDC.64 R2, c[0x0][0x590] ;  /* 0x00016400ff027b82 */ /* 0x001e640000000a00 */
[----:B-1----:R1:W5:Y:S01]  /*0d10*/  LDG.E R15, desc[UR20][R2.64] ;  /* 0x00000014020f7981 */ /* 0x002362000c1e1900 */
[----:B------:R-:W-:Y:S05]  /*0d20*/  BRA `(.L_x_10) ;  /* 0x0000000000047947 */ /* 0x000fea0003800000 */
.L_x_11:
[----:B-1----:R-:W3:Y:S02]  /*0d30*/  LDC R15, c[0x0][0x584] ;  /* 0x00016100ff0f7b82 */ /* 0x002ee40000000800 */
.L_x_10:
[----:B------:R-:W4:Y:S01]  /*0d40*/  LDC R0, c[0x0][0x65c] ;  /* 0x00019700ff007b82 */ /* 0x000f220000000800 */
[----:B------:R-:W-:Y:S01]  /*0d50*/  ULDC UR8, c[0x0][0x28c] ;  /* 0x0000a30000087ab9 */ /* 0x000fe20000000800 */
[----:B------:R-:W-:Y:S01]  /*0d60*/  ISETP.NE.AND P0, PT, R6, 0x2, PT ;  /* 0x000000020600780c */ /* 0x000fe20003f05270 */
[----:B------:R-:W-:Y:S01]  /*0d70*/  UIADD3 UR8, UR8, 0x7f, URZ ;  /* 0x0000007f08087890 */ /* 0x000fe2000fffe03f */
[----:B------:R-:W-:Y:S01]  /*0d80*/  IMAD.U32 R4, RZ, RZ, UR13 ;  /* 0x0000000dff047e24 */ /* 0x000fe2000f8e00ff */
[----:B------:R-:W-:Y:S01]  /*0d90*/  UMOV UR5, URZ ;  /* 0x0000003f00057c82 */ /* 0x000fe20008000000 */
[----:B------:R-:W-:Y:S01]  /*0da0*/  UMOV UR4, URZ ;  /* 0x0000003f00047c82 */ /* 0x000fe20008000000 */
[----:B------:R-:W-:-:S04]  /*0db0*/  USHF.R.S32.HI UR9, URZ, 0x1f, UR8 ;  /* 0x0000001f3f097899 */ /* 0x000fc80008011408 */
[----:B------:R-:W-:Y:S01]  /*0dc0*/  ULEA.HI UR9, UR9, UR8, URZ, 0x7 ;  /* 0x0000000809097291 */ /* 0x000fe2000f8f383f */
[----:B----4-:R-:W-:-:S13]  /*0dd0*/  ISETP.NE.AND P4, PT, R0, 0x1, PT ;  /* 0x000000010000780c */ /* 0x010fda0003f85270 */
[----:B01----:R-:W0:Y:S01]  /*0de0*/  @P4 LDC R3, c[0x0][0x10] ;  /* 0x00000400ff034b82 */ /* 0x003e220000000800 */
[----:B------:R-:W-:Y:S02]  /*0df0*/  @P4 IMAD.MOV.U32 R17, RZ, RZ, RZ ;  /* 0x000000ffff114224 */ /* 0x000fe400078e00ff */
[----:B------:R-:W-:-:S05]  /*0e00*/  @P4 IMAD.MOV.U32 R5, RZ, RZ, RZ ;  /* 0x000000ffff054224 */ /* 0x000fca00078e00ff */
[----:B------:R-:W1:Y:S01]  /*0e10*/  @!P4 LDC R9, c[0x0][0xc] ;  /* 0x00000300ff09cb82 */ /* 0x000e620000000800 */
[----:B------:R-:W-:Y:S01]  /*0e20*/  ULDC UR6, c[0x0][0xc] ;  /* 0x0000030000067ab9 */ /* 0x000fe20000000800 */
[----:B------:R-:W-:Y:S02]  /*0e30*/  ULDC UR7, c[0x0][0x10] ;  /* 0x0000040000077ab9 */ /* 0x000fe40000000800 */
[----:B------:R-:W-:-:S04]  /*0e40*/  UIMAD.WIDE.U32 UR6, UR6, UR7, URZ ;  /* 0x00000007060672a5 */ /* 0x000fc8000f8e003f */
[----:B------:R-:W4:Y:S01]  /*0e50*/  LDC R8, c[0x0][0x14] ;  /* 0x00000500ff087b82 */ /* 0x000f220000000800 */
[----:B0-----:R-:W-:Y:S01]  /*0e60*/  @P4 IMAD.WIDE.U32 R2, R3, UR13, R16 ;  /* 0x0000000d03024c25 */ /* 0x001fe2000f8e0010 */
[----:B------:R-:W-:-:S03]  /*0e70*/  USHF.R.S32.HI UR13, URZ, 0x7, UR9 ;  /* 0x000000073f0d7899 */ /* 0x000fc60008011409 */
[----:B------:R-:W-:Y:S02]  /*0e80*/  @P4 IMAD.IADD R3, R3, 0x1, R5 ;  /* 0x0000000103034824 */ /* 0x000fe400078e0205 */
[----:B------:R-:W-:Y:S02]  /*0e90*/  IMAD.MOV.U32 R5, RZ, RZ, RZ ;  /* 0x000000ffff057224 */ /* 0x000fe400078e00ff */
[----:B-1----:R-:W-:-:S04]  /*0ea0*/  @!P4 IMAD.WIDE.U32 R4, R16, R9, R4 ;  /* 0x000000091004c225 */ /* 0x002fc800078e0004 */
[----:B------:R-:W-:Y:S02]  /*0eb0*/  @!P4 IMAD.MOV.U32 R2, RZ, RZ, R4 ;  /* 0x000000ffff02c224 */ /* 0x000fe400078e0004 */
[C---:B----4-:R-:W-:Y:S02]  /*0ec0*/  IMAD R21, R8.reuse, UR7, RZ ;  /* 0x0000000708157c24 */ /* 0x050fe4000f8e02ff */
[----:B------:R-:W-:Y:S01]  /*0ed0*/  IMAD.WIDE.U32 R8, R8, UR6, RZ ;  /* 0x0000000608087c25 */ /* 0x000fe2000f8e00ff */
[----:B------:R-:W-:-:S03]  /*0ee0*/  ULDC.64 UR6, c[0x0][0x650] ;  /* 0x0001940000067ab9 */ /* 0x000fc60000000a00 */
[----:B------:R-:W-:Y:S02]  /*0ef0*/  @!P4 IMAD.MOV.U32 R3, RZ, RZ, R5 ;  /* 0x000000ffff03c224 */ /* 0x000fe400078e0005 */
[----:B------:R-:W-:Y:S01]  /*0f00*/  IMAD.IADD R0, R9, 0x1, R21 ;  /* 0x0000000109007824 */ /* 0x000fe200078e0215 */
[----:B------:R-:W-:Y:S06]  /*0f10*/  @P0 BRA `(.L_x_12) ;  /* 0x0000000000240947 */ /* 0x000fec0003800000 */
[----:B------:R-:W-:Y:S01]  /*0f20*/  USHF.R.U32.HI UR4, URZ, 0x1, UR13 ;  /* 0x000000013f047899 */ /* 0x000fe2000801160d */
[----:B------:R-:W-:Y:S01]  /*0f30*/  IADD3 R2, P0, R2, R8, RZ ;  /* 0x0000000802027210 */ /* 0x000fe20007f1e0ff */
[----:B------:R-:W-:Y:S02]  /*0f40*/  UISETP.GE.U32.AND UP0, UPT, UR13, 0xe, UPT ;  /* 0x0000000e0d00788c */ /* 0x000fe4000bf06070 */
[----:B------:R-:W-:Y:S02]  /*0f50*/  UIMAD.WIDE.U32 UR4, UR4, -0x6db6db6d, URZ ;  /* 0x92492493040478a5 */ /* 0x000fe4000f8e003f */
[----:B------:R-:W-:Y:S02]  /*0f60*/  IMAD.X R3, R0, 0x1, R3, P0 ;  /* 0x0000000100037824 */ /* 0x000fe400000e0603 */
[----:B------:R-:W-:-:S03]  /*0f70*/  USHF.R.U32.HI UR5, URZ, 0x2, UR5 ;  /* 0x000000023f057899 */ /* 0x000fc60008011605 */
[----:B------:R-:W-:Y:S02]  /*0f80*/  UMOV UR4, URZ ;  /* 0x0000003f00047c82 */ /* 0x000fe40008000000 */
[----:B------:R-:W-:Y:S02]  /*0f90*/  @UP0 ULOP3.LUT UR4, UR5, 0x1, URZ, 0xc0, !UPT ;  /* 0x0000000105040892 */ /* 0x000fe4000f8ec03f */
[----:B------:R-:W-:-:S12]  /*0fa0*/  UIMAD UR5, UR5, -0xe, UR13 ;  /* 0xfffffff2050578a4 */ /* 0x000fd8000f8e020d */
.L_x_12:
[----:B------:R-:W-:Y:S01]  /*0fb0*/  ISETP.GE.U32.AND P0, PT, R2, UR6, PT ;  /* 0x0000000602007c0c */ /* 0x000fe2000bf06070 */
[----:B------:R-:W-:Y:S01]  /*0fc0*/  IMAD.MOV.U32 R6, RZ, RZ, -0x1 ;  /* 0xffffffffff067424 */ /* 0x000fe200078e00ff */
[----:B------:R-:W-:Y:S01]  /*0fd0*/  PRMT R20, RZ, 0x7610, R20 ;  /* 0x00007610ff147816 */ /* 0x000fe20000000014 */
[----:B------:R-:W-:Y:S01]  /*0fe0*/  IMAD.MOV.U32 R4, RZ, RZ, -0x1 ;  /* 0xffffffffff047424 */ /* 0x000fe200078e00ff */
[----:B------:R-:W-:Y:S01]  /*0ff0*/  ISETP.GE.U32.AND.EX P0, PT, R3, UR7, PT, P0 ;  /* 0x0000000703007c0c */ /* 0x000fe2000bf06100 */
[----:B------:R-:W-:-:S12]  /*1000*/  IMAD.MOV.U32 R5, RZ, RZ, -0x1 ;  /* 0xffffffffff057424 */ /* 0x000fd800078e00ff */
[----:B------:R-:W-:Y:S05]  /*1010*/  @P0 BRA `(.L_x_13) ;  /* 0x0000000400240947 */ /* 0x000fea0003800000 */
[----:B------:R-:W0:Y:S01]  /*1020*/  LDC.64 R30, c[0x0][0x628] ;  /* 0x00018a00ff1e7b82 */ /* 0x000e220000000a00 */
[----:B------:R-:W-:Y:S02]  /*1030*/  IMAD.MOV.U32 R4, RZ, RZ, R2 ;  /* 0x000000ffff047224 */ /* 0x000fe400078e0002 */
[----:B------:R-:W-:-:S05]  /*1040*/  IMAD.MOV.U32 R5, RZ, RZ, R3 ;  /* 0x000000ffff057224 */ /* 0x000fca00078e0003 */
[----:B------:R-:W1:Y:S08]  /*1050*/  LDC R6, c[0x0][0x630] ;  /* 0x00018c00ff067b82 */ /* 0x000e700000000800 */
[----:B------:R-:W4:Y:S01]  /*1060*/  LDC.64 R32, c[0x0][0x620] ;  /* 0x00018800ff207b82 */ /* 0x000f220000000a00 */
[----:B0-----:R-:W-:-:S04]  /*1070*/  ISETP.NE.U32.AND P0, PT, R30, RZ, PT ;  /* 0x000000ff1e00720c */ /* 0x001fc80003f05070 */
[----:B------:R-:W-:-:S13]  /*1080*/  ISETP.NE.AND.EX P0, PT, R31, RZ, PT, P0 ;  /* 0x000000ff1f00720c */ /* 0x000fda0003f05300 */
[----:B-1--4-:R-:W-:Y:S05]  /*1090*/  @!P0 BRA `(.L_x_14) ;  /* 0x0000000000288947 */ /* 0x012fea0003800000 */
[----:B------:R-:W0:Y:S02]  /*10a0*/  LDC R23, c[0x0][0x634] ;  /* 0x00018d00ff177b82 */ /* 0x000e240000000800 */
[----:B0-----:R-:W-:-:S05]  /*10b0*/  IADD3 R23, P0, R2, R23, RZ ;  /* 0x0000001702177210 */ /* 0x001fca0007f1e0ff */
[----:B------:R-:W-:-:S04]  /*10c0*/  IMAD.X R29, RZ, RZ, R3, P0 ;  /* 0x000000ffff1d7224 */ /* 0x000fc800000e0603 */
[----:B------:R-:W-:-:S04]  /*10d0*/  IMAD.WIDE.U32 R4, R29, R30, RZ ;  /* 0x0000001e1d047225 */ /* 0x000fc800078e00ff */
[----:B------:R-:W-:-:S04]  /*10e0*/  IMAD.WIDE.U32 R20, P0, R23, R31, R4 ;  /* 0x0000001f17147225 */ /* 0x000fc80007800004 */
[----:B------:R-:W-:-:S04]  /*10f0*/  IMAD.WIDE.U32 R4, R23, R30, RZ ;  /* 0x0000001e17047225 */ /* 0x000fc800078e00ff */
[----:B------:R-:W-:Y:S01]  /*1100*/  IMAD.X R23, RZ, RZ, RZ, P0 ;  /* 0x000000ffff177224 */ /* 0x000fe200000e06ff */
[----:B------:R-:W-:Y:S01]  /*1110*/  IADD3 RZ, P0, R5, R20, RZ ;  /* 0x0000001405ff7210 */ /* 0x000fe20007f1e0ff */
[----:B------:R-:W-:-:S04]  /*1120*/  IMAD.MOV.U32 R22, RZ, RZ, R21 ;  /* 0x000000ffff167224 */ /* 0x000fc800078e0015 */
[----:B------:R-:W-:-:S08]  /*1130*/  IMAD.WIDE.U32.X R4, R29, R31, R22, P0 ;  /* 0x0000001f1d047225 */ /* 0x000fd000000e0416 */
.L_x_14:
[----:B------:R-:W0:Y:S01]  /*1140*/  LDC.64 R34, c[0x0][0x640] ;  /* 0x00019000ff227b82 */ /* 0x000e220000000a00 */
[-CC-:B------:R-:W-:Y:S01]  /*1150*/  SHF.R.U64 R36, R4, R6.reuse, R5.reuse ;  /* 0x0000000604247219 */ /* 0x180fe20000001205 */
[----:B------:R-:W-:Y:S01]  /*1160*/  IMAD.MOV.U32 R39, RZ, RZ, 0x1 ;  /* 0x00000001ff277424 */ /* 0x000fe200078e00ff */
[----:B------:R-:W-:Y:S02]  /*1170*/  SHF.R.U32.HI R4, RZ, R6, R5 ;  /* 0x00000006ff047219 */ /* 0x000fe40000011605 */
[----:B------:R-:W-:-:S03]  /*1180*/  IADD3 R21, P0, RZ, -R36, RZ ;  /* 0x80000024ff157210 */ /* 0x000fc60007f1e0ff */
[----:B------:R-:W1:Y:S02]  /*1190*/  LDC R20, c[0x0][0x618] ;  /* 0x00018600ff147b82 */ /* 0x000e640000000800 */
[----:B------:R-:W-:-:S04]  /*11a0*/  IMAD.X R5, RZ, RZ, ~R4, P0 ;  /* 0x000000ffff057224 */ /* 0x000fc800000e0e04 */
[-C--:B------:R-:W-:Y:S02]  /*11b0*/  IMAD R6, R5, R32.reuse, RZ ;  /* 0x0000002005067224 */ /* 0x080fe400078e02ff */
[----:B------:R-:W4:Y:S01]  /*11c0*/  LDC R23, c[0x0][0x608] ;  /* 0x00018200ff177b82 */ /* 0x000f220000000800 */
[----:B------:R-:W-:-:S04]  /*11d0*/  IMAD.WIDE.U32 R4, R21, R32, R2 ;  /* 0x0000002015047225 */ /* 0x000fc800078e0002 */
[----:B------:R-:W-:-:S03]  /*11e0*/  IMAD R21, R21, R33, R6 ;  /* 0x0000002115157224 */ /* 0x000fc600078e0206 */
[----:B------:R-:W2:Y:S01]  /*11f0*/  LDC R26, c[0x0][0x658] ;  /* 0x00019600ff1a7b82 */ /* 0x000ea20000000800 */
[----:B------:R-:W-:Y:S01]  /*1200*/  IMAD.IADD R5, R5, 0x1, R21 ;  /* 0x0000000105057824 */ /* 0x000fe200078e0215 */
[----:B0-----:R-:W-:Y:S01]  /*1210*/  ISETP.NE.U32.AND P0, PT, R34, RZ, PT ;  /* 0x000000ff2200720c */ /* 0x001fe20003f05070 */
[----:B------:R-:W-:-:S03]  /*1220*/  IMAD.MOV.U32 R21, RZ, RZ, -0x1 ;  /* 0xffffffffff157424 */ /* 0x000fc600078e00ff */
[----:B------:R-:W-:Y:S02]  /*1230*/  ISETP.NE.AND.EX P0, PT, R35, RZ, PT, P0 ;  /* 0x000000ff2300720c */ /* 0x000fe40003f05300 */
[----:B------:R-:W0:Y:S01]  /*1240*/  LDC R33, c[0x0][0x600] ;  /* 0x00018000ff217b82 */ /* 0x000e220000000800 */
[-CC-:B-1----:R-:W-:Y:S02]  /*1250*/  SHF.R.U64 R31, R4, R20.reuse, R5.reuse ;  /* 0x00000014041f7219 */ /* 0x182fe40000001205 */
[----:B------:R-:W-:-:S05]  /*1260*/  SHF.R.U32.HI R4, RZ, R20, R5 ;  /* 0x00000014ff047219 */ /* 0x000fca0000011605 */
[----:B------:R-:W1:Y:S01]  /*1270*/  LDC R28, c[0x0][0x648] ;  /* 0x00019200ff1c7b82 */ /* 0x000e620000000800 */
[-CC-:B----4-:R-:W-:Y:S02]  /*1280*/  SHF.R.U64 R41, R31, R23.reuse, R4.reuse ;  /* 0x000000171f297219 */ /* 0x190fe40000001204 */
[----:B------:R-:W-:-:S05]  /*1290*/  SHF.R.U32.HI R5, RZ, R23, R4 ;  /* 0x00000017ff057219 */ /* 0x000fca0000011604 */
[----:B------:R-:W4:Y:S01]  /*12a0*/  LDC R37, c[0x0][0x638] ;  /* 0x00018e00ff257b82 */ /* 0x000f220000000800 */
[-C--:B--2---:R-:W-:Y:S02]  /*12b0*/  SHF.L.U32 R4, R21, R26.reuse, RZ ;  /* 0x0000001a15047219 */ /* 0x084fe400000006ff */
[--C-:B------:R-:W-:Y:S02]  /*12c0*/  SHF.R.U64 R32, R41, R26, R5.reuse ;  /* 0x0000001a29207219 */ /* 0x100fe40000001205 */
[----:B------:R-:W-:Y:S02]  /*12d0*/  LOP3.LUT R6, RZ, R4, RZ, 0x33, !PT ;  /* 0x00000004ff067212 */ /* 0x000fe400078e33ff */
[----:B------:R-:W-:Y:S01]  /*12e0*/  SHF.R.U32.HI R5, RZ, R26, R5 ;  /* 0x0000001aff057219 */ /* 0x000fe20000011605 */
[----:B------:R-:W2:Y:S01]  /*12f0*/  LDC R30, c[0x0][0x610] ;  /* 0x00018400ff1e7b82 */ /* 0x000ea20000000800 */
[----:B------:R-:W-:Y:S01]  /*1300*/  IMAD.MOV.U32 R4, RZ, RZ, R32 ;  /* 0x000000ffff047224 */ /* 0x000fe200078e0020 */
[----:B------:R-:W-:Y:S06]  /*1310*/  @!P0 BRA `(.L_x_15) ;  /* 0x0000000000288947 */ /* 0x000fec0003800000 */
[----:B------:R-:W3:Y:S02]  /*1320*/  LDC R23, c[0x0][0x64c] ;  /* 0x00019300ff177b82 */ /* 0x000ee40000000800 */
[----:B---3--:R-:W-:-:S05]  /*1330*/  IADD3 R23, P0, R32, R23, RZ ;  /* 0x0000001720177210 */ /* 0x008fca0007f1e0ff */
        /* <DEDUP_REMOVED lines=8> */
.L_x_15:
[----:B-1----:R-:W-:Y:S01]  /*13c0*/  SHF.R.U64 R17, R4, R28, R5 ;  /* 0x0000001c04117219 */ /* 0x002fe20000001205 */
[----:B------:R-:W-:Y:S01]  /*13d0*/  @P4 IMAD R25, R27, R24, R16 ;  /* 0x000000181b194224 */ /* 0x000fe200078e0210 */
[----:B------:R-:W-:Y:S02]  /*13e0*/  SHF.L.U32 R4, R39, R26, RZ ;  /* 0x0000001a27047219 */ /* 0x000fe400000006ff */
[----:B------:R-:W-:Y:S01]  /*13f0*/  LOP3.LUT R5, R41, R6, RZ, 0xc0, !PT ;  /* 0x0000000629057212 */ /* 0x000fe200078ec0ff */
[----:B0-----:R-:W-:Y:S02]  /*1400*/  VIADD R6, R33, 0xffffffff ;  /* 0xffffffff21067836 */ /* 0x001fe40000000000 */
[----:B------:R-:W-:Y:S02]  /*1410*/  IMAD.MOV R20, RZ, RZ, -R17 ;  /* 0x000000ffff147224 */ /* 0x000fe400078e0a11 */
[----:B------:R-:W-:Y:S01]  /*1420*/  IMAD R16, R4, R17, R5 ;  /* 0x0000001104107224 */ /* 0x000fe200078e0205 */
[----:B------:R-:W-:Y:S01]  /*1430*/  LOP3.LUT R5, R31, R6, RZ, 0xc0, !PT ;  /* 0x000000061f057212 */ /* 0x000fe200078ec0ff */
[----:B----4-:R-:W-:-:S02]  /*1440*/  IMAD R4, R20, R37, R32 ;  /* 0x0000002514047224 */ /* 0x010fc400078e0220 */
[----:B--2---:R-:W-:Y:S02]  /*1450*/  IMAD R6, R16, R30, R25 ;  /* 0x0000001e10067224 */ /* 0x004fe400078e0219 */
[----:B------:R-:W-:Y:S02]  /*1460*/  IMAD R5, R4, R33, R5 ;  /* 0x0000002104057224 */ /* 0x000fe400078e0205 */
[----:B------:R-:W-:-:S03]  /*1470*/  IMAD.MOV.U32 R20, RZ, RZ, 0x1 ;  /* 0x00000001ff147424 */ /* 0x000fc600078e00ff */
[----:B------:R-:W-:Y:S02]  /*1480*/  SEL R4, R5, R6, !P4 ;  /* 0x0000000605047207 */ /* 0x000fe40006000000 */
[----:B------:R-:W-:Y:S01]  /*1490*/  SEL R6, R6, R5, !P4 ;  /* 0x0000000506067207 */ /* 0x000fe20006000000 */
[----:B------:R-:W-:-:S07]  /*14a0*/  IMAD.MOV.U32 R5, RZ, RZ, R36 ;  /* 0x000000ffff057224 */ /* 0x000fce00078e0024 */
.L_x_13:
[----:B------:R-:W-:Y:S05]  /*14b0*/  @!P2 BRA `(.L_x_16) ;  /* 0x00000000000ca947 */ /* 0x000fea0003800000 */
[----:B------:R-:W-:Y:S01]  /*14c0*/  UCGABAR_WAIT ;  /* 0x0000000000007dc7 */ /* 0x000fe20008000000 */
[----:B------:R-:W-:Y:S01]  /*14d0*/  CCTL.IVALL ;  /* 0x00000000ff00798f */ /* 0x000fe20002000000 */
[----:B------:R-:W-:Y:S05]  /*14e0*/  BRA `(.L_x_17) ;  /* 0x0000000000047947 */ /* 0x000fea0003800000 */
.L_x_16:
[----:B------:R-:W-:Y:S06]  /*14f0*/  BAR.SYNC.DEFER_BLOCKING 0x0 ;  /* 0x0000000000007b1d */ /* 0x000fec0000010000 */
.L_x_17:
[----:B------:R-:W-:Y:S05]  /*1500*/  @!P5 BRA `(.L_x_18) ;  /* 0x00000044005cd947 */ /* 0x000fea0003800000 */
[----:B------:R-:W-:-:S13]  /*1510*/  ISETP.GT.U32.AND P0, PT, R38, 0x1, PT ;  /* 0x000000012600780c */ /* 0x000fda0003f04070 */
[----:B------:R-:W-:Y:S05]  /*1520*/  @P0 EXIT ;  /* 0x000000000000094d */ /* 0x000fea0003800000 */
.L_x_19:
[----:B------:R-:W-:-:S08]  /*1530*/  NOP ;  /* 0x0000000000007918 */ /* 0x000fd00000000000 */
[----:B------:R-:W0:Y:S02]  /*1540*/  USETMAXREG.TRY_ALLOC.CTAPOOL UP0, 0xe8 ;  /* 0x000000e8000079c8 */ /* 0x000e240008000600 */
[----:B0-----:R-:W-:-:S13]  /*1550*/  PLOP3.LUT P0, PT, PT, PT, UP0, 0x80, 0x0 ;  /* 0x000000000000781c */ /* 0x001fda0003f0f008 */
[----:B------:R-:W-:Y:S05]  /*1560*/  @!P0 BRA `(.L_x_19) ;  /* 0xfffffffc00f08947 */ /* 0x000fea000383ffff */
[----:B------:R-:W-:-:S13]  /*1570*/  LOP3.LUT P0, RZ, R20, 0xff, RZ, 0xc0, !PT ;  /* 0x000000ff14ff7812 */ /* 0x000fda000780c0ff */
[----:B------:R-:W-:Y:S05]  /*1580*/  @!P0 EXIT ;  /* 0x000000000000894d */ /* 0x000fea0003800000 */
[----:B------:R-:W0:Y:S01]  /*1590*/  S2UR UR6, SR_CgaCtaId ;  /* 0x00000000000679c3 */ /* 0x000e220000008800 */
[CC--:B------:R-:W-:Y:S01]  /*15a0*/  LEA.HI R11, R19.reuse, R10.reuse, RZ, 0x2 ;  /* 0x0000000a130b7211 */ /* 0x0c0fe200078f10ff */
[----:B------:R-:W-:Y:S01]  /*15b0*/  UIADD3 UR7, UR11, -0x1, URZ ;  /* 0xffffffff0b077890 */ /* 0x000fe2000fffe03f */
[----:B------:R-:W-:Y:S01]  /*15c0*/  LEA.HI R19, R19, R10, RZ, 0x5 ;  /* 0x0000000a13137211 */ /* 0x000fe200078f28ff */
[----:B------:R-:W-:Y:S01]  /*15d0*/  UMOV UR9, 0x400 ;  /* 0x0000040000097882 */ /* 0x000fe20000000000 */
[--C-:B------:R-:W-:Y:S01]  /*15e0*/  SHF.R.S32.HI R16, RZ, 0x2, R11.reuse ;  /* 0x00000002ff107819 */ /* 0x100fe2000001140b */
[----:B------:R-:W-:Y:S01]  /*15f0*/  UISETP.LT.AND UP0, UPT, UR13, 0x1, UPT ;  /* 0x000000010d00788c */ /* 0x000fe2000bf01270 */
[----:B------:R-:W-:Y:S01]  /*1600*/  SHF.R.S32.HI R17, RZ, 0x1f, R11 ;  /* 0x0000001fff117819 */ /* 0x000fe2000001140b */
[----:B------:R-:W-:Y:S01]  /*1610*/  USHF.L.U32 UR22, UR13, 0x1, URZ ;  /* 0x000000010d167899 */ /* 0x000fe2000800063f */
[----:B------:R-:W-:Y:S01]  /*1620*/  SHF.R.S32.HI R19, RZ, 0x5, R19 ;  /* 0x00000005ff137819 */ /* 0x000fe20000011413 */
[----:B------:R-:W-:Y:S01]  /*1630*/  USEL UR10, UR13, 0x1, UP0 ;  /* 0x000000010d0a7887 */ /* 0x000fe20008000000 */
[----:B------:R-:W-:Y:S01]  /*1640*/  LEA.HI R17, R17, R16, RZ, 0x3 ;  /* 0x0000001011117211 */ /* 0x000fe200078f18ff */
[----:B------:R-:W-:Y:S01]  /*1650*/  UISETP.NE.AND UP0, UPT, UR7, URZ, UPT ;  /* 0x0000003f0700728c */ /* 0x000fe2000bf05270 */
[----:B------:R-:W-:Y:S01]  /*1660*/  LOP3.LUT R11, R11, 0xfffffffc, RZ, 0xc0, !PT ;  /* 0xfffffffc0b0b7812 */ /* 0x000fe200078ec0ff */
[----:B------:R-:W-:Y:S01]  /*1670*/  UIADD3 UR10, -UR10, UR13, URZ ;  /* 0x0000000d0a0a7290 */ /* 0x000fe2000fffe13f */
[----:B------:R-:W-:Y:S01]  /*1680*/  LOP3.LUT R17, R17, 0xfffffff8, RZ, 0xc0, !PT ;  /* 0xfffffff811117812 */ /* 0x000fe200078ec0ff */
[----:B------:R-:W-:Y:S01]  /*1690*/  USEL UR16, URZ, 0x1, UP0 ;  /* 0x000000013f107887 */ /* 0x000fe20008000000 */
[----:B------:R-:W-:Y:S01]  /*16a0*/  LOP3.LUT R88, R7, 0x1, RZ, 0xfc, !PT ;  /* 0x0000000107587812 */ /* 0x000fe200078efcff */
[----:B------:R-:W-:-:S02]  /*16b0*/  IMAD.IADD R20, R10, 0x1, -R11 ;  /* 0x000000010a147824 */ /* 0x000fc400078e0a0b */
[----:B------:R-:W-:Y:S02]  /*16c0*/  IMAD.IADD R16, R16, 0x1, -R17 ;  /* 0x0000000110107824 */ /* 0x000fe400078e0a11 */
[----:B------:R-:W-:Y:S01]  /*16d0*/  IMAD.U32 R89, RZ, RZ, UR16 ;  /* 0x00000010ff597e24 */ /* 0x000fe2000f8e00ff */
[----:B0-----:R-:W-:Y:S02]  /*16e0*/  ULEA UR9, UR6, UR9, 0x18 ;  /* 0x0000000906097291 */ /* 0x001fe4000f8ec03f */
[--C-:B------:R-:W-:Y:S01]  /*16f0*/  SHF.R.S32.HI R17, RZ, 0x1f, R16.reuse ;  /* 0x0000001fff117819 */ /* 0x100fe20000011410 */
[----:B------:R-:W-:Y:S01]  /*1700*/  USHF.L.U32 UR6, UR7, 0x3, URZ ;  /* 0x0000000307067899 */ /* 0x000fe2000800063f */
[C-C-:B------:R-:W-:Y:S01]  /*1710*/  IMAD R21, R19.reuse, -0x10, -R16.reuse ;  /* 0xfffffff013157824 */ /* 0x140fe200078e0a10 */
[----:B------:R-:W-:Y:S02]  /*1720*/  UIADD3 UR7, UR9, 0x200, URZ ;  /* 0x0000020009077890 */ /* 0x000fe4000fffe03f */
[----:B------:R-:W-:Y:S01]  /*1730*/  ULOP3.LUT UR6, UR6, 0x8, URZ, 0xc0, !UPT ;  /* 0x0000000806067892 */ /* 0x000fe2000f8ec03f */
[----:B------:R-:W-:Y:S01]  /*1740*/  IMAD.WIDE R10, R19, 0x10, R16 ;  /* 0x00000010130a7825 */ /* 0x000fe200078e0210 */
[----:B------:R-:W-:-:S02]  /*1750*/  UIADD3 UR8, UR9, 0x1c200, URZ ;  /* 0x0001c20009087890 */ /* 0x000fc4000fffe03f */
[----:B------:R-:W-:Y:S02]  /*1760*/  USHF.R.U32.HI UR7, URZ, 0x4, UR7 ;  /* 0x000000043f077899 */ /* 0x000fe40008011607 */
[----:B------:R-:W-:Y:S02]  /*1770*/  USHF.R.U32.HI UR8, URZ, 0x4, UR8 ;  /* 0x000000043f087899 */ /* 0x000fe40008011608 */
[----:B------:R-:W-:Y:S02]  /*1780*/  ULOP3.LUT UR24, UR6, 0x8, URZ, 0x3c, !UPT ;  /* 0x0000000806187892 */ /* 0x000fe4000f8e3c3f */
[----:B------:R-:W-:Y:S02]  /*1790*/  ULOP3.LUT UR12, UR6, 0x18, URZ, 0x3c, !UPT ;  /* 0x00000018060c7892 */ /* 0x000fe4000f8e3c3f */
[----:B------:R-:W-:Y:S01]  /*17a0*/  UIADD3 UR23, UR9, 0xf0, URZ ;  /* 0x000000f009177890 */ /* 0x000fe2000fffe03f */
[----:B------:R-:W-:Y:S01]  /*17b0*/  ULDC UR6, c[0x0][0x284] ;  /* 0x0000a10000067ab9 */ /* 0x000fe20000000800 */
[----:B------:R-:W-:Y:S01]  /*17c0*/  ULOP3.LUT UR7, UR7, 0x3fff, URZ, 0xc0, !UPT ;  /* 0x00003fff07077892 */ /* 0x000fe2000f8ec03f */
[----:B------:R-:W-:Y:S01]  /*17d0*/  VIADD R21, R21, UR6 ;  /* 0x0000000615157c36 */ /* 0x000fe20008000000 */
[----:B------:R-:W-:-:S02]  /*17e0*/  ULOP3.LUT UR8, UR8, 0x3fff, URZ, 0xc0, !UPT ;  /* 0x00003fff08087892 */ /* 0x000fc4000f8ec03f */
[----:B------:R-:W-:Y:S02]  /*17f0*/  ULEA UR11, UR11, UR23, 0x3 ;  /* 0x000000170b0b7291 */ /* 0x000fe4000f8e183f */
[----:B------:R-:W-:Y:S02]  /*1800*/  ULOP3.LUT UR14, UR7, 0x10000, URZ, 0xfc, !UPT ;  /* 0x00010000070e7892 */ /* 0x000fe4000f8efc3f */
[----:B------:R-:W-:-:S12]  /*1810*/  ULOP3.LUT UR15, UR8, 0x10000, URZ, 0xfc, !UPT ;  /* 0x00010000080f7892 */ /* 0x000fd8000f8efc3f */
.L_x_112:
[----:B------:R-:W-:Y:S01]  /*1820*/  SHF.L.U32 R16, R89, 0x1f, RZ ;  /* 0x0000001f59107819 */ /* 0x000fe200000006ff */
[----:B------:R-:W0:Y:S01]  /*1830*/  LDC R17, c[0x0][0x28c] ;  /* 0x0000a300ff117b82 */ /* 0x000e220000000800 */
[----:B------:R-:W-:Y:S01]  /*1840*/  UMOV UR6, URZ ;  /* 0x0000003f00067c82 */ /* 0x000fe20008000000 */
[----:B------:R-:W-:Y:S01]  /*1850*/  UMOV UR25, UR5 ;  /* 0x0000000500197c82 */ /* 0x000fe20008000000 */
[----:B-1----:R-:W1:Y:S01]  /*1860*/  SYNCS.PHASECHK.TRANS64.TRYWAIT P0, [UR11+-0x8], R16 ;  /* 0xfffff810ff0075a7 */ /* 0x002e62000800014b */
[----:B0-----:R-:W-:Y:S01]  /*1870*/  ISETP.GE.AND P1, PT, R17, 0x1, PT ;  /* 0x000000011100780c */ /* 0x001fe20003f26270 */
[----:B-1234-:R-:W-:-:S12]  /*1880*/  @!P0 BRA `(.L_x_20) ;  /* 0x0000005800208947 */ /* 0x01efd80003800000 */
.L_x_144:
[----:B------:R-:W-:Y:S01]  /*1890*/  UMOV UR7, URZ ;  /* 0x0000003f00077c82 */ /* 0x000fe20008000000 */
[----:B------:R-:W-:Y:S01]  /*18a0*/  UMOV UR8, URZ ;  /* 0x0000003f00087c82 */ /* 0x000fe20008000000 */
[----:B------:R-:W-:Y:S02]  /*18b0*/  CS2R R56, SRZ ;  /* 0x0000000000387805 */ /* 0x000fe4000001ff00 */
[----:B------:R-:W-:Y:S02]  /*18c0*/  CS2R R58, SRZ ;  /* 0x00000000003a7805 */ /* 0x000fe4000001ff00 */
[----:B------:R-:W-:Y:S02]  /*18d0*/  CS2R R60, SRZ ;  /* 0x00000000003c7805 */ /* 0x000fe4000001ff00 */
[----:B------:R-:W-:Y:S02]  /*18e0*/  CS2R R62, SRZ ;  /* 0x00000000003e7805 */ /* 0x000fe4000001ff00 */
[----:B------:R-:W-:-:S02]  /*18f0*/  CS2R R64, SRZ ;  /* 0x0000000000407805 */ /* 0x000fc4000001ff00 */
[----:B------:R-:W-:Y:S02]  /*1900*/  CS2R R66, SRZ ;  /* 0x0000000000427805 */ /* 0x000fe4000001ff00 */
        /* <DEDUP_REMOVED lines=9> */
[----:B------:R-:W-:Y:S01]  /*19a0*/  CS2R R86, SRZ ;  /* 0x0000000000567805 */ /* 0x000fe2000001ff00 */
[----:B------:R-:W-:Y:S01]  /*19b0*/  IMAD.U32 R22, RZ, RZ, UR4 ;  /* 0x00000004ff167e24 */ /* 0x000fe2000f8e00ff */
        /* <DEDUP_REMOVED lines=15> */
[----:B------:R-:W-:Y:S01]  /*1ab0*/  CS2R R54, SRZ ;  /* 0x0000000000367805 */ /* 0x000fe2000001ff00 */
[----:B------:R-:W-:Y:S06]  /*1ac0*/  @!P1 BRA `(.L_x_21) ;  /* 0x0000000400889947 */ /* 0x000fec0003800000 */
[----:B------:R-:W-:-:S13]  /*1ad0*/  ISETP.NE.AND P1, PT, R88, 0x3, PT ;  /* 0x000000035800780c */ /* 0x000fda0003f25270 */
[----:B------:R-:W-:Y:S05]  /*1ae0*/  @!P1 BRA `(.L_x_22) ;  /* 0x0000000000049947 */ /* 0x000fea0003800000 */
[----:B------:R-:W-:Y:S01]  /*1af0*/  BPT.TRAP 0x1 ;  /* 0x000000040000795c */ /* 0x000fe20000300000 */
.L_x_22:
[----:B------:R-:W-:Y:S01]  /*1b00*/  ULEA UR6, UR5, UR9, 0x3 ;  /* 0x0000000905067291 */ /* 0x000fe2000f8e183f */
[----:B0-----:R-:W-:-:S05]  /*1b10*/  IMAD.U32 R16, RZ, RZ, UR4 ;  /* 0x00000004ff107e24 */ /* 0x001fca000f8e00ff */
[----:B------:R-:W-:-:S04]  /*1b20*/  SHF.L.U32 R16, R16, 0x1f, RZ ;  /* 0x0000001f10107819 */ /* 0x000fc800000006ff */
[----:B------:R0:W1:Y:S01]  /*1b30*/  SYNCS.PHASECHK.TRANS64.TRYWAIT P0, [UR6], R16 ;  /* 0x00000010ff0075a7 */ /* 0x0000620008000146 */
[----:B------:R-:W-:Y:S05]  /*1b40*/  @!P1 BRA `(.L_x_23) ;  /* 0x0000000000049947 */ /* 0x000fea0003800000 */
[----:B------:R-:W-:Y:S01]  /*1b50*/  BPT.TRAP 0x1 ;  /* 0x000000040000795c */ /* 0x000fe20000300000 */
.L_x_23:
[----:B-1----:R-:W-:Y:S05]  /*1b60*/  @P0 BRA `(.L_x_24) ;  /* 0x0000000000080947 */ /* 0x002fea0003800000 */
[----:B------:R-:W1:Y:S02]  /*1b70*/  SYNCS.PHASECHK.TRANS64.TRYWAIT P0, [UR6], R16 ;  /* 0x00000010ff0075a7 */ /* 0x000e640008000146 */
[----:B-1----:R-:W-:Y:S05]  /*1b80*/  @!P0 BRA `(.L_x_25) ;  /* 0x0000005400788947 */ /* 0x002fea0003800000 */
.L_x_24:
[----:B------:R-:W-:Y:S01]  /*1b90*/  ULEA UR6, UR5, UR14, 0x9 ;  /* 0x0000000e05067291 */ /* 0x000fe2000f8e483f */
[----:B------:R-:W-:Y:S01]  /*1ba0*/  WARPGROUP.ARRIVE ;  /* 0x00000000000079c5 */ /* 0x000fe20000000000 */
[----:B------:R-:W-:Y:S01]  /*1bb0*/  ULEA UR7, UR5, UR15, 0x9 ;  /* 0x0000000f05077291 */ /* 0x000fe2000f8e483f */
[----:B------:R-:W-:Y:S01]  /*1bc0*/  CS2R R56, SRZ ;  /* 0x0000000000387805 */ /* 0x000fe2000001ff00 */
[----:B------:R-:W-:Y:S01]  /*1bd0*/  UMOV UR17, 0x40000040 ;  /* 0x4000004000117882 */ /* 0x000fe20000000000 */
[----:B------:R-:W-:Y:S01]  /*1be0*/  UMOV UR19, 0x40000040 ;  /* 0x4000004000137882 */ /* 0x000fe20000000000 */
[----:B------:R-:W-:Y:S01]  /*1bf0*/  CS2R R58, SRZ ;  /* 0x00000000003a7805 */ /* 0x000fe2000001ff00 */
[----:B------:R-:W-:Y:S01]  /*1c00*/  UMOV UR16, UR6 ;  /* 0x0000000600107c82 */ /* 0x000fe20008000000 */
[----:B------:R-:W-:Y:S01]  /*1c10*/  CS2R R60, SRZ ;  /* 0x00000000003c7805 */ /* 0x000fe2000001ff00 */
[----:B------:R-:W-:Y:S01]  /*1c20*/  UMOV UR18, UR7 ;  /* 0x0000000700127c82 */ /* 0x000fe20008000000 */
[----:B------:R-:W-:Y:S01]  /*1c30*/  CS2R R62, SRZ ;  /* 0x00000000003e7805 */ /* 0x000fe2000001ff00 */
[----:B------:R-:W-:Y:S01]  /*1c40*/  QGMMA.64x64x32.F32.E4M3.E4M3 R24, gdesc[UR16], RZ, !UPT ;  /* 0x00e00000101879f3 */ /* 0x000fe2000c7008ff */
[----:B------:R-:W-:Y:S01]  /*1c50*/  UIADD3 UR16, UR6, 0x2, URZ ;  /* 0x0000000206107890 */ /* 0x000fe2000fffe03f */
[----:B------:R-:W-:Y:S01]  /*1c60*/  CS2R R64, SRZ ;  /* 0x0000000000407805 */ /* 0x000fe2000001ff00 */
[----:B------:R-:W-:Y:S01]  /*1c70*/  UIADD3 UR18, UR7, 0x2, URZ ;  /* 0x0000000207127890 */ /* 0x000fe2000fffe03f */
[----:B------:R-:W-:Y:S01]  /*1c80*/  CS2R R66, SRZ ;  /* 0x0000000000427805 */ /* 0x000fe2000001ff00 */
[----:B------:R-:W-:Y:S01]  /*1c90*/  UMOV UR17, 0x40000040 ;  /* 0x4000004000117882 */ /* 0x000fe20000000000 */
[----:B------:R-:W-:Y:S01]  /*1ca0*/  UMOV UR19, 0x40000040 ;  /* 0x4000004000137882 */ /* 0x000fe20000000000 */
        /* <DEDUP_REMOVED lines=10> */
[----:B------:R-:W-:Y:S01]  /*1d50*/  QGMMA.64x64x32.F32.E4M3.E4M3 R24, gdesc[UR16], R24 ;  /* 0x00e00000101879f3 */ /* 0x000fe20008700818 */
[----:B------:R-:W-:Y:S02]  /*1d60*/  UIADD3 UR16, UR6, 0x4, URZ ;  /* 0x0000000406107890 */ /* 0x000fe4000fffe03f */
[----:B------:R-:W-:Y:S01]  /*1d70*/  UIADD3 UR18, UR7, 0x4, URZ ;  /* 0x0000000407127890 */ /* 0x000fe2000fffe03f */
[----:B------:R-:W-:Y:S01]  /*1d80*/  UMOV UR17, 0x40000040 ;  /* 0x4000004000117882 */ /* 0x000fe20000000000 */
[----:B------:R-:W-:-:S07]  /*1d90*/  UMOV UR19, 0x40000040 ;  /* 0x4000004000137882 */ /* 0x000fce0000000000 */
[----:B------:R-:W-:Y:S01]  /*1da0*/  QGMMA.64x64x32.F32.E4M3.E4M3 R24, gdesc[UR16], R24 ;  /* 0x00e00000101879f3 */ /* 0x000fe20008700818 */
[----:B------:R-:W-:Y:S02]  /*1db0*/  UIADD3 UR18, UR7, 0x6, URZ ;  /* 0x0000000607127890 */ /* 0x000fe4000fffe03f */
[----:B------:R-:W-:Y:S01]  /*1dc0*/  UIADD3 UR16, UR6, 0x6, URZ ;  /* 0x0000000606107890 */ /* 0x000fe2000fffe03f */
[----:B------:R-:W-:Y:S01]  /*1dd0*/  ULDC UR7, c[0x0][0x50c] ;  /* 0x0001430000077ab9 */ /* 0x000fe20000000800 */
[----:B------:R-:W-:Y:S01]  /*1de0*/  UMOV UR17, 0x40000040 ;  /* 0x4000004000117882 */ /* 0x000fe20000000000 */
[----:B------:R-:W-:Y:S01]  /*1df0*/  UISETP.NE.AND UP0, UPT, UR7, 0x4, UPT ;  /* 0x000000040700788c */ /* 0x000fe2000bf05270 */
[----:B------:R-:W-:Y:S01]  /*1e00*/  UMOV UR19, 0x40000040 ;  /* 0x4000004000137882 */ /* 0x000fe20000000000 */
[----:B------:R-:W-:Y:S02]  /*1e10*/  UMOV UR6, 0x4 ;  /* 0x0000000400067882 */ /* 0x000fe40000000000 */
[----:B------:R-:W-:-:S06]  /*1e20*/  USEL UR7, URZ, 0x1, UP0 ;  /* 0x000000013f077887 */ /* 0x000fcc0008000000 */
[----:B------:R-:W-:Y:S01]  /*1e30*/  ISETP.NE.AND P0, PT, RZ, UR7, PT ;  /* 0x00000007ff007c0c */ /* 0x000fe2000bf05270 */
[----:B------:R-:W-:-:S12]  /*1e40*/  QGMMA.64x64x32.F32.E4M3.E4M3 R24, gdesc[UR16], R24, gsb0 ;  /* 0x00e00000101879f3 */ /* 0x000fd80008000818 */
[----:B------:R-:W-:Y:S05]  /*1e50*/  @!P0 BRA `(.L_x_26) ;  /* 0x0000000000888947 */ /* 0x000fea0003800000 */
[----:B------:R-:W-:Y:S02]  /*1e60*/  WARPGROUP.DEPBAR.LE gsb0, 0x0 ;  /* 0x00008000000079c5 */ /* 0x000fe40000010000 */
[----:B------:R-:W-:-:S01]  /*1e70*/  FADD R87, RZ, R24 ;  /* 0x00000018ff577221 */ /* 0x000fc20000000000 */
[----:B------:R-:W-:Y:S01]  /*1e80*/  FADD R86, RZ, R25 ;  /* 0x00000019ff567221 */ /* 0x000fe20000000000 */
        /* <DEDUP_REMOVED lines=30> */
[----:B------:R-:W-:-:S06]  /*2070*/  UMOV UR6, URZ ;  /* 0x0000003f00067c82 */ /* 0x000fcc0008000000 */
.L_x_26:
[----:B------:R-:W-:-:S04]  /*2080*/  UIADD3 UR25, UR5, 0x1, URZ ;  /* 0x0000000105197890 */ /* 0x000fc8000fffe03f */
[----:B------:R-:W-:-:S04]  /*2090*/  UISETP.NE.AND UP0, UPT, UR25, 0xe, UPT ;  /* 0x0000000e1900788c */ /* 0x000fc8000bf05270 */
[----:B------:R-:W-:Y:S02]  /*20a0*/  USEL UR8, URZ, 0x1, UP0 ;  /* 0x000000013f087887 */ /* 0x000fe40008000000 */
[----:B------:R-:W-:Y:S02]  /*20b0*/  USEL UR25, UR25, URZ, UP0 ;  /* 0x0000003f19197287 */ /* 0x000fe40008000000 */
[----:B------:R-:W-:-:S06]  /*20c0*/  ULOP3.LUT UR8, UR4, UR8, URZ, 0x3c, !UPT ;  /* 0x0000000804087292 */ /* 0x000fcc000f8e3c3f */
[----:B------:R-:W-:Y:S01]  /*20d0*/  IMAD.U32 R22, RZ, RZ, UR8 ;  /* 0x00000008ff167e24 */ /* 0x000fe2000f8e00ff */
[----:B------:R-:W-:-:S06]  /*20e0*/  UMOV UR8, 0x1 ;  /* 0x0000000100087882 */ /* 0x000fcc0000000000 */
.L_x_21:
[----:B------:R-:W-:-:S06]  /*20f0*/  UISETP.GE.AND UP0, UPT, UR10, 0x1, UPT ;  /* 0x000000010a00788c */ /* 0x000fcc000bf06270 */
[----:B------:R-:W-:-:S13]  /*2100*/  PLOP3.LUT P0, PT, PT, PT, UP0, 0x80, 0x0 ;  /* 0x000000000000781c */ /* 0x000fda0003f0f008 */
[----:B------:R-:W-:Y:S05]  /*2110*/  @!P0 BRA `(.L_x_27) ;  /* 0x0000000400988947 */ /* 0x000fea0003800000 */
[----:B01----:R-:W-:Y:S01]  /*2120*/  IMAD.U32 R16, RZ, RZ, UR10 ;  /* 0x0000000aff107e24 */ /* 0x003fe2000f8e00ff */
[----:B------:R-:W-:Y:S01]  /*2130*/  ULDC UR26, c[0x0][0x50c] ;  /* 0x00014300001a7ab9 */ /* 0x000fe20000000800 */
[----:B------:R-:W-:-:S07]  /*2140*/  IMAD.U32 R17, RZ, RZ, UR5 ;  /* 0x00000005ff117e24 */ /* 0x000fce000f8e00ff */
.L_x_35:
[----:B------:R-:W-:-:S13]  /*2150*/  ISETP.NE.AND P1, PT, R88, 0x3, PT ;  /* 0x000000035800780c */ /* 0x000fda0003f25270 */
[----:B------:R-:W-:Y:S05]  /*2160*/  @!P1 BRA `(.L_x_28) ;  /* 0x0000000000049947 */ /* 0x000fea0003800000 */
[----:B------:R-:W-:Y:S01]  /*2170*/  BPT.TRAP 0x1 ;  /* 0x000000040000795c */ /* 0x000fe20000300000 */
.L_x_28:
[----:B------:R-:W-:Y:S01]  /*2180*/  ULEA UR16, UR25, UR9, 0x3 ;  /* 0x0000000919107291 */ /* 0x000fe2000f8e183f */
[----:B------:R-:W-:-:S08]  /*2190*/  SHF.L.U32 R18, R22, 0x1f, RZ ;  /* 0x0000001f16127819 */ /* 0x000fd000000006ff */
[----:B------:R0:W1:Y:S01]  /*21a0*/  SYNCS.PHASECHK.TRANS64.TRYWAIT P0, [UR16], R18 ;  /* 0x00000012ff0075a7 */ /* 0x0000620008000150 */
[----:B------:R-:W-:Y:S05]  /*21b0*/  @!P1 BRA `(.L_x_29) ;  /* 0x0000000000049947 */ /* 0x000fea0003800000 */
[----:B------:R-:W-:Y:S01]  /*21c0*/  BPT.TRAP 0x1 ;  /* 0x000000040000795c */ /* 0x000fe20000300000 */
.L_x_29:
[----:B-1----:R-:W-:Y:S05]  /*21d0*/  @P0 BRA `(.L_x_30) ;  /* 0x0000000000080947 */ /* 0x002fea0003800000 */
[----:B------:R-:W1:Y:S02]  /*21e0*/  SYNCS.PHASECHK.TRANS64.TRYWAIT P0, [UR16], R18 ;  /* 0x00000012ff0075a7 */ /* 0x000e640008000150 */
[----:B-1----:R-:W-:Y:S05]  /*21f0*/  @!P0 BRA `(.L_x_31) ;  /* 0x0000004c00f48947 */ /* 0x002fea0003800000 */
.L_x_30:
[----:B------:R-:W-:Y:S01]  /*2200*/  UISETP.NE.AND UP0, UPT, UR7, URZ, UPT ;  /* 0x0000003f0700728c */ /* 0x000fe2000bf05270 */
[----:B------:R-:W-:Y:S01]  /*2210*/  WARPGROUP.ARRIVE ;  /* 0x00000000000079c5 */ /* 0x000fe20000000000 */
[----:B------:R-:W-:Y:S02]  /*2220*/  ULEA UR7, UR25, UR14, 0x9 ;  /* 0x0000000e19077291 */ /* 0x000fe4000f8e483f */
[----:B------:R-:W-:Y:S01]  /*2230*/  USEL UR8, UR8, URZ, !UP0 ;  /* 0x0000003f08087287 */ /* 0x000fe2000c000000 */
[----:B------:R-:W-:Y:S01]  /*2240*/  UMOV UR17, 0x40000040 ;  /* 0x4000004000117882 */ /* 0x000fe20000000000 */
[----:B------:R-:W-:Y:S02]  /*2250*/  UMOV UR19, 0x40000040 ;  /* 0x4000004000137882 */ /* 0x000fe40000000000 */
[----:B------:R-:W-:Y:S02]  /*2260*/  UISETP.NE.U32.AND UP0, UPT, UR8, URZ, UPT ;  /* 0x0000003f0800728c */ /* 0x000fe4000bf05070 */
[----:B------:R-:W-:Y:S01]  /*2270*/  ULEA UR8, UR25, UR15, 0x9 ;  /* 0x0000000f19087291 */ /* 0x000fe2000f8e483f */
[----:B------:R-:W-:Y:S01]  /*2280*/  UMOV UR16, UR7 ;  /* 0x0000000700107c82 */ /* 0x000fe20008000000 */
[----:B------:R-:W-:-:S05]  /*2290*/  UIADD3 UR6, UR6, 0x4, URZ ;  /* 0x0000000406067890 */ /* 0x000fca000fffe03f */
[----:B------:R-:W-:Y:S02]  /*22a0*/  UMOV UR18, UR8 ;  /* 0x0000000800127c82 */ /* 0x000fe40008000000 */
[----:B------:R-:W-:Y:S01]  /*22b0*/  QGMMA.64x64x32.F32.E4M3.E4M3 R24, gdesc[UR16], R24, UP0 ;  /* 0x00e00000101879f3 */ /* 0x000fe2000bf00818 */
[----:B------:R-:W-:Y:S02]  /*22c0*/  UIADD3 UR16, UR7, 0x2, URZ ;  /* 0x0000000207107890 */ /* 0x000fe4000fffe03f */
[----:B------:R-:W-:Y:S01]  /*22d0*/  UIADD3 UR18, UR8, 0x2, URZ ;  /* 0x0000000208127890 */ /* 0x000fe2000fffe03f */
[----:B------:R-:W-:Y:S01]  /*22e0*/  UMOV UR17, 0x40000040 ;  /* 0x4000004000117882 */ /* 0x000fe20000000000 */
[----:B------:R-:W-:Y:S01]  /*22f0*/  UMOV UR19, 0x40000040 ;  /* 0x4000004000137882 */ /* 0x000fe20000000000 */
[----:B------:R-:W-:-:S06]  /*2300*/  UISETP.NE.AND UP0, UPT, UR6, UR26, UPT ;  /* 0x0000001a0600728c */ /* 0x000fcc000bf05270 */
        /* <DEDUP_REMOVED lines=8> */
[----:B------:R-:W-:Y:S01]  /*2390*/  UMOV UR17, 0x40000040 ;  /* 0x4000004000117882 */ /* 0x000fe20000000000 */
[----:B------:R-:W-:Y:S01]  /*23a0*/  UMOV UR19, 0x40000040 ;  /* 0x4000004000137882 */ /* 0x000fe20000000000 */
[----:B------:R-:W-:-:S06]  /*23b0*/  USEL UR7, URZ, 0x1, UP0 ;  /* 0x000000013f077887 */ /* 0x000fcc0008000000 */
[----:B------:R-:W-:Y:S01]  /*23c0*/  ISETP.NE.AND P0, PT, RZ, UR7, PT ;  /* 0x00000007ff007c0c */ /* 0x000fe2000bf05270 */
[----:B------:R-:W-:Y:S03]  /*23d0*/  QGMMA.64x64x32.F32.E4M3.E4M3 R24, gdesc[UR16], R24, gsb0 ;  /* 0x00e00000101879f3 */ /* 0x000fe60008000818 */
[----:B------:R-:W-:-:S09]  /*23e0*/  WARPGROUP.DEPBAR.LE gsb0, 0x1 ;  /* 0x00008000000079c5 */ /* 0x000fd20000010100 */
[----:B------:R-:W-:Y:S05]  /*23f0*/  @!P0 BRA `(.L_x_32) ;  /* 0x0000000000888947 */ /* 0x000fea0003800000 */
[----:B------:R-:W-:Y:S02]  /*2400*/  WARPGROUP.DEPBAR.LE gsb0, 0x0 ;  /* 0x00008000000079c5 */ /* 0x000fe40000010000 */
[----:B------:R-:W-:-:S01]  /*2410*/  FADD R87, R24, R87 ;  /* 0x0000005718577221 */ /* 0x000fc20000000000 */
[----:B------:R-:W-:Y:S01]  /*2420*/  FADD R86, R25, R86 ;  /* 0x0000005619567221 */ /* 0x000fe20000000000 */
        /* <DEDUP_REMOVED lines=30> */
[----:B------:R-:W-:-:S06]  /*2610*/  UMOV UR6, URZ ;  /* 0x0000003f00067c82 */ /* 0x000fcc0008000000 */
.L_x_32:
[----:B------:R-:W-:Y:S05]  /*2620*/  @!P1 BRA `(.L_x_33) ;  /* 0x0000000000049947 */ /* 0x000fea0003800000 */
[----:B------:R-:W-:Y:S01]  /*2630*/  BPT.TRAP 0x1 ;  /* 0x000000040000795c */ /* 0x000fe20000300000 */
.L_x_33:
[----:B------:R-:W-:-:S13]  /*2640*/  ISETP.NE.AND P0, PT, R13, RZ, PT ;  /* 0x000000ff0d00720c */ /* 0x000fda0003f05270 */
[----:B01----:R-:W-:-:S05]  /*2650*/  @P0 LEA R18, R17, UR9, 0x3 ;  /* 0x0000000911120c11 */ /* 0x003fca000f8e18ff */
[----:B------:R-:W-:-:S05]  /*2660*/  @P0 VIADD R19, R18, 0x70 ;  /* 0x0000007012130836 */ /* 0x000fca0000000000 */
[----:B------:R-:W-:-:S04]  /*2670*/  @P0 PRMT R19, R12, 0x654, R19 ;  /* 0x000006540c130816 */ /* 0x000fc80000000013 */
[----:B------:R0:W-:Y:S01]  /*2680*/  @P0 SYNCS.ARRIVE.TRANS64.RED.A1T0 RZ, [R19+URZ], RZ ;  /* 0x000000ff13ff09a7 */ /* 0x0001e2000810043f */
[----:B------:R-:W-:-:S13]  /*2690*/  ISETP.GT.U32.AND P0, PT, R7, 0x1, PT ;  /* 0x000000010700780c */ /* 0x000fda0003f04070 */
[----:B0-----:R-:W-:Y:S05]  /*26a0*/  @P0 BRA `(.L_x_34) ;  /* 0x0000000000040947 */ /* 0x001fea0003800000 */
[----:B------:R-:W-:Y:S01]  /*26b0*/  BPT.TRAP 0x1 ;  /* 0x000000040000795c */ /* 0x000fe20000300000 */
.L_x_34:
[----:B------:R-:W-:Y:S01]  /*26c0*/  UIADD3 UR25, UR25, 0x1, URZ ;  /* 0x0000000119197890 */ /* 0x000fe2000fffe03f */
[C---:B------:R-:W-:Y:S01]  /*26d0*/  ISETP.GT.AND P1, PT, R16.reuse, 0x1, PT ;  /* 0x000000011000780c */ /* 0x040fe20003f24270 */
[----:B------:R-:W-:Y:S02]  /*26e0*/  VIADD R17, R17, 0x1 ;  /* 0x0000000111117836 */ /* 0x000fe40000000000 */
[----:B------:R-:W-:Y:S01]  /*26f0*/  UISETP.NE.AND UP0, UPT, UR25, 0xe, UPT ;  /* 0x0000000e1900788c */ /* 0x000fe2000bf05270 */
[----:B------:R-:W-:Y:S02]  /*2700*/  VIADD R16, R16, 0xffffffff ;  /* 0xffffffff10107836 */ /* 0x000fe40000000000 */
[C---:B------:R-:W-:Y:S01]  /*2710*/  ISETP.NE.AND P0, PT, R17.reuse, 0xe, PT ;  /* 0x0000000e1100780c */ /* 0x040fe20003f05270 */
[----:B------:R-:W-:Y:S02]  /*2720*/  USEL UR8, URZ, 0x1, UP0 ;  /* 0x000000013f087887 */ /* 0x000fe40008000000 */
[----:B------:R-:W-:Y:S01]  /*2730*/  USEL UR25, UR25, URZ, UP0 ;  /* 0x0000003f19197287 */ /* 0x000fe20008000000 */
[----:B------:R-:W-:-:S03]  /*2740*/  SEL R17, R17, RZ, P0 ;  /* 0x000000ff11117207 */ /* 0x000fc60000000000 */
[----:B------:R-:W-:Y:S01]  /*2750*/  LOP3.LUT R22, R22, UR8, RZ, 0x3c, !PT ;  /* 0x0000000816167c12 */ /* 0x000fe2000f8e3cff */
[----:B------:R-:W-:Y:S01]  /*2760*/  UMOV UR8, 0x1 ;  /* 0x0000000100087882 */ /* 0x000fe20000000000 */
[----:B------:R-:W-:Y:S06]  /*2770*/  @P1 BRA `(.L_x_35) ;  /* 0xfffffff800741947 */ /* 0x000fec000383ffff */
.L_x_27:
[----:B------:R-:W-:Y:S01]  /*2780*/  UISETP.NE.AND UP0, UPT, UR6, URZ, UPT ;  /* 0x0000003f0600728c */ /* 0x000fe2000bf05270 */
[----:B01----:R-:W0:Y:S01]  /*2790*/  LDC R16, c[0x0][0x28c] ;  /* 0x0000a300ff107b82 */ /* 0x003e220000000800 */
[----:B------:R-:W-:Y:S02]  /*27a0*/  IMAD.U32 R17, RZ, RZ, UR24 ;  /* 0x00000018ff117e24 */ /* 0x000fe4000f8e00ff */
[----:B------:R-:W-:-:S06]  /*27b0*/  USEL UR6, URZ, 0x1, !UP0 ;  /* 0x000000013f067887 */ /* 0x000fcc000c000000 */
[----:B------:R-:W-:-:S13]  /*27c0*/  ISETP.NE.AND P0, PT, RZ, UR6, PT ;  /* 0x00000006ff007c0c */ /* 0x000fda000bf05270 */
[----:B------:R-:W-:Y:S05]  /*27d0*/  @!P0 BRA `(.L_x_36) ;  /* 0x0000000000848947 */ /* 0x000fea0003800000 */
[----:B------:R-:W-:Y:S02]  /*27e0*/  WARPGROUP.DEPBAR.LE gsb0, 0x0 ;  /* 0x00008000000079c5 */ /* 0x000fe40000010000 */
[----:B------:R-:W-:Y:S01]  /*27f0*/  FADD R87, R24, R87 ;  /* 0x0000005718577221 */ /* 0x000fe20000000000 */
        /* <DEDUP_REMOVED lines=30> */
[----:B------:R-:W-:-:S07]  /*29e0*/  FADD R56, R56, R55 ;  /* 0x0000003738387221 */ /* 0x000fce0000000000 */
.L_x_36:
[----:B0-----:R-:W-:Y:S01]  /*29f0*/  ISETP.GE.AND P0, PT, R16, 0x1, PT ;  /* 0x000000011000780c */ /* 0x001fe20003f06270 */
[----:B------:R0:W-:Y:S01]  /*2a00*/  SYNCS.ARRIVE.TRANS64.A1T0 RZ, [R17+UR23], RZ ;  /* 0x000000ff11ff79a7 */ /* 0x0001e20008100017 */
[----:B------:R-:W-:-:S11]  /*2a10*/  WARPGROUP.DEPBAR.LE gsb0, 0x0 ;  /* 0x00008000000079c5 */ /* 0x000fd60000010000 */
[----:B------:R-:W-:Y:S05]  /*2a20*/  @!P0 BRA `(.L_x_37) ;  /* 0x0000000000508947 */ /* 0x000fea0003800000 */
[----:B------:R-:W-:-:S13]  /*2a30*/  ISETP.NE.AND P0, PT, R88, 0x3, PT ;  /* 0x000000035800780c */ /* 0x000fda0003f05270 */
[----:B------:R-:W-:Y:S05]  /*2a40*/  @!P0 BRA `(.L_x_38) ;  /* 0x0000000000048947 */ /* 0x000fea0003800000 */
[----:B------:R-:W-:Y:S01]  /*2a50*/  BPT.TRAP 0x1 ;  /* 0x000000040000795c */ /* 0x000fe20000300000 */
.L_x_38:
[----:B------:R-:W-:Y:S01]  /*2a60*/  ISETP.NE.AND P0, PT, R13, RZ, PT ;  /* 0x000000ff0d00720c */ /* 0x000fe20003f05270 */
[----:B------:R-:W-:Y:S01]  /*2a70*/  BSSY B0, `(.L_x_39) ;  /* 0x000000d000007945 */ /* 0x000fe20003800000 */
[----:B------:R-:W-:-:S11]  /*2a80*/  ISETP.GT.U32.AND P1, PT, R7, 0x1, PT ;  /* 0x000000010700780c */ /* 0x000fd60003f24070 */
[----:B------:R-:W-:Y:S05]  /*2a90*/  @!P0 BRA `(.L_x_40) ;  /* 0x0000000000288947 */ /* 0x000fea0003800000 */
[----:B------:R-:W-:-:S04]  /*2aa0*/  UIADD3 UR8, UR10, UR5, URZ ;  /* 0x000000050a087290 */ /* 0x000fc8000fffe03f */
[----:B------:R-:W-:-:S04]  /*2ab0*/  USHF.R.U32.HI UR6, URZ, 0x1, UR8 ;  /* 0x000000013f067899 */ /* 0x000fc80008011608 */
[----:B------:R-:W-:-:S04]  /*2ac0*/  UIMAD.WIDE.U32 UR6, UR6, -0x6db6db6d, URZ ;  /* 0x92492493060678a5 */ /* 0x000fc8000f8e003f */
[----:B------:R-:W-:-:S04]  /*2ad0*/  USHF.R.U32.HI UR6, URZ, 0x2, UR7 ;  /* 0x000000023f067899 */ /* 0x000fc80008011607 */
[----:B------:R-:W-:-:S04]  /*2ae0*/  UIMAD UR8, UR6, -0xe, UR8 ;  /* 0xfffffff2060878a4 */ /* 0x000fc8000f8e0208 */
[----:B------:R-:W-:-:S04]  /*2af0*/  ULEA UR8, UR8, UR9, 0x3 ;  /* 0x0000000908087291 */ /* 0x000fc8000f8e183f */
[----:B------:R-:W-:-:S06]  /*2b00*/  UIADD3 UR8, UR8, 0x70, URZ ;  /* 0x0000007008087890 */ /* 0x000fcc000fffe03f */
[----:B0-----:R-:W-:-:S05]  /*2b10*/  IMAD.U32 R17, RZ, RZ, UR8 ;  /* 0x00000008ff117e24 */ /* 0x001fca000f8e00ff */
[----:B------:R-:W-:-:S04]  /*2b20*/  PRMT R16, R12, 0x654, R17 ;  /* 0x000006540c107816 */ /* 0x000fc80000000011 */
[----:B------:R1:W-:Y:S03]  /*2b30*/  SYNCS.ARRIVE.TRANS64.RED.A1T0 RZ, [R16+URZ], RZ ;  /* 0x000000ff10ff79a7 */ /* 0x0003e6000810043f */
.L_x_40:
[----:B------:R-:W-:Y:S05]  /*2b40*/  BSYNC B0 ;  /* 0x0000000000007941 */ /* 0x000fea0003800000 */
.L_x_39:
[----:B------:R-:W-:Y:S05]  /*2b50*/  @P1 BRA `(.L_x_37) ;  /* 0x0000000000041947 */ /* 0x000fea0003800000 */
[----:B------:R-:W-:Y:S01]  /*2b60*/  BPT.TRAP 0x1 ;  /* 0x000000040000795c */ /* 0x000fe20000300000 */
.L_x_37:
[----:B-1----:R-:W-:Y:S01]  /*2b70*/  SHF.L.U32 R16, R89, 0x1f, RZ ;  /* 0x0000001f59107819 */ /* 0x002fe200000006ff */
[----:B------:R-:W-:Y:S01]  /*2b80*/  UIADD3 UR5, UR22, UR5, URZ ;  /* 0x0000000516057290 */ /* 0x000fe2000fffe03f */
[----:B------:R-:W1:Y:S01]  /*2b90*/  LDC R29, c[0x0][0x288] ;  /* 0x0000a200ff1d7b82 */ /* 0x000e620000000800 */
[----:B------:R-:W-:Y:S01]  /*2ba0*/  UISETP.GE.U32.AND UP1, UPT, UR22, 0xe, UPT ;  /* 0x0000000e1600788c */ /* 0x000fe2000bf26070 */
[----:B------:R-:W-:Y:S01]  /*2bb0*/  IMAD.SHL.U32 R22, R20, 0x2, RZ ;  /* 0x0000000214167824 */ /* 0x000fe200078e00ff */
[----:B------:R-:W-:Y:S02]  /*2bc0*/  UISETP.GT.U32.AND UP0, UPT, UR5, 0xd, UPT ;  /* 0x0000000d0500788c */ /* 0x000fe4000bf04070 */
[----:B------:R-:W-:Y:S02]  /*2bd0*/  USHF.R.U32.HI UR6, URZ, 0x1, UR5 ;  /* 0x000000013f067899 */ /* 0x000fe40008011605 */
[----:B------:R-:W-:Y:S01]  /*2be0*/  UISETP.LT.U32.AND UP0, UPT, UR22, 0xe, UP0 ;  /* 0x0000000e1600788c */ /* 0x000fe20008701070 */
[----:B------:R-:W4:Y:S01]  /*2bf0*/  SYNCS.PHASECHK.TRANS64.TRYWAIT P0, [UR11+0x8], R16 ;  /* 0x00000810ff0075a7 */ /* 0x000f22000800014b */
[----:B------:R-:W-:Y:S01]  /*2c00*/  UIMAD.WIDE.U32 UR6, UR6, -0x6db6db6d, URZ ;  /* 0x92492493060678a5 */ /* 0x000fe2000f8e003f */
[----:B------:R-:W-:Y:S01]  /*2c10*/  SHF.R.S32.HI R23, RZ, 0x1f, R22 ;  /* 0x0000001fff177819 */ /* 0x000fe20000011416 */
[----:B------:R-:W-:-:S02]  /*2c20*/  USEL UR8, URZ, 0x1, !UP0 ;  /* 0x000000013f087887 */ /* 0x000fc4000c000000 */
[----:B------:R-:W-:Y:S02]  /*2c30*/  USHF.R.U32.HI UR6, URZ, 0x2, UR7 ;  /* 0x000000023f067899 */ /* 0x000fe40008011607 */
[----:B------:R-:W-:Y:S02]  /*2c40*/  ULOP3.LUT UR4, UR4, UR8, URZ, 0x3c, !UPT ;  /* 0x0000000804047292 */ /* 0x000fe4000f8e3c3f */
[----:B------:R-:W-:Y:S02]  /*2c50*/  UIMAD UR5, UR6, -0xe, UR5 ;  /* 0xfffffff2060578a4 */ /* 0x000fe4000f8e0205 */
[----:B------:R-:W-:Y:S01]  /*2c60*/  @UP1 ULOP3.LUT UR4, UR4, 0x1, UR6, 0x78, !UPT ;  /* 0x0000000104041892 */ /* 0x000fe2000f8e7806 */
[----:B-1--4-:R-:W-:Y:S11]  /*2c70*/  @!P0 BRA `(.L_x_41) ;  /* 0x00000044006c8947 */ /* 0x012ff60003800000 */
.L_x_145:
[----:B------:R-:W-:Y:S01]  /*2c80*/  IMAD.SHL.U32 R31, R4, 0x40, RZ ;  /* 0x00000040041f7824 */ /* 0x000fe200078e00ff */
[----:B------:R-:W-:Y:S01]  /*2c90*/  ULDC UR8, c[0x0][0x284] ;  /* 0x0000a10000087ab9 */ /* 0x000fe20000000800 */
[----:B------:R-:W-:Y:S01]  /*2ca0*/  IMAD.SHL.U32 R4, R6, 0x40, RZ ;  /* 0x0000004006047824 */ /* 0x000fe200078e00ff */
[----:B------:R-:W-:Y:S01]  /*2cb0*/  SHF.R.S32.HI R30, RZ, 0x1f, R5 ;  /* 0x0000001fff1e7819 */ /* 0x000fe20000011405 */
[----:B------:R-:W-:Y:S01]  /*2cc0*/  ULDC.64 UR6, c[0x0][0x5d0] ;  /* 0x0001740000067ab9 */ /* 0x000fe20000000a00 */
[----:B------:R-:W-:Y:S01]  /*2cd0*/  SHF.R.S32.HI R28, RZ, 0x1f, R31 ;  /* 0x0000001fff1c7819 */ /* 0x000fe2000001141f */
[----:B0-----:R-:W-:Y:S01]  /*2ce0*/  IMAD.WIDE.U32 R16, R5, UR6, R22 ;  /* 0x0000000605107c25 */ /* 0x001fe2000f8e0016 */
[----:B------:R-:W-:-:S03]  /*2cf0*/  ISETP.GE.AND P0, PT, R4, UR8, PT ;  /* 0x0000000804007c0c */ /* 0x000fc6000bf06270 */
[----:B------:R-:W-:Y:S01]  /*2d00*/  IMAD R18, R30, UR6, RZ ;  /* 0x000000061e127c24 */ /* 0x000fe2000f8e02ff */
[C---:B------:R-:W-:Y:S02]  /*2d10*/  ISETP.GE.OR P0, PT, R31.reuse, R29, P0 ;  /* 0x0000001d1f00720c */ /* 0x040fe40000706670 */
[----:B------:R-:W-:Y:S01]  /*2d20*/  IADD3 R16, P1, R31, R16, RZ ;  /* 0x000000101f107210 */ /* 0x000fe20007f3e0ff */
[----:B------:R-:W-:-:S05]  /*2d30*/  IMAD R19, R5, UR7, R18 ;  /* 0x0000000705137c24 */ /* 0x000fca000f8e0212 */
[----:B------:R-:W-:-:S05]  /*2d40*/  IADD3.X R17, R28, R17, R19, P1, !PT ;  /* 0x000000111c117210 */ /* 0x000fca0000ffe413 */
[----:B------:R-:W-:Y:S05]  /*2d50*/  @P0 BRA `(.L_x_42) ;  /* 0x0000002400a80947 */ /* 0x000fea0003800000 */
[----:B------:R-:W0:Y:S01]  /*2d60*/  LDC.64 R24, c[0x0][0x5c8] ;  /* 0x00017200ff187b82 */ /* 0x000e220000000a00 */
[----:B------:R-:W-:Y:S01]  /*2d70*/  IMAD.WIDE R26, R6, 0x40, R10 ;  /* 0x00000040061a7825 */ /* 0x000fe200078e020a */
[----:B------:R-:W-:Y:S01]  /*2d80*/  ULDC.64 UR6, c[0x0][0x5c0] ;  /* 0x0001700000067ab9 */ /* 0x000fe20000000a00 */
[----:B------:R-:W-:Y:S02]  /*2d90*/  BSSY B0, `(.L_x_42) ;  /* 0x0000266000007945 */ /* 0x000fe40003800000 */
[-C--:B0-----:R-:W-:Y:S02]  /*2da0*/  IMAD R6, R27, R24.reuse, RZ ;  /* 0x000000181b067224 */ /* 0x081fe400078e02ff */
[----:B------:R-:W-:-:S04]  /*2db0*/  IMAD.WIDE.U32 R16, R26, R24, R16 ;  /* 0x000000181a107225 */ /* 0x000fc800078e0010 */
[----:B------:R-:W-:Y:S01]  /*2dc0*/  IMAD R19, R26, R25, R6 ;  /* 0x000000191a137224 */ /* 0x000fe200078e0206 */
[----:B------:R-:W-:Y:S02]  /*2dd0*/  LEA R18, P0, R24, R16, 0x3 ;  /* 0x0000001018127211 */ /* 0x000fe400078018ff */
[----:B------:R-:W-:Y:S01]  /*2de0*/  IADD3 R16, P1, R16, UR6, RZ ;  /* 0x0000000610107c10 */ /* 0x000fe2000ff3e0ff */
[----:B------:R-:W-:Y:S01]  /*2df0*/  IMAD.IADD R19, R17, 0x1, R19 ;  /* 0x0000000111137824 */ /* 0x000fe200078e0213 */
[----:B------:R-:W-:-:S04]  /*2e00*/  IADD3 R18, P2, R18, UR6, RZ ;  /* 0x0000000612127c10 */ /* 0x000fc8000ff5e0ff */
[----:B------:R-:W-:Y:S01]  /*2e10*/  LEA.HI.X R6, R24, R19, R25, 0x3, P0 ;  /* 0x0000001318067211 */ /* 0x000fe200000f1c19 */
[----:B------:R-:W-:Y:S01]  /*2e20*/  IMAD R24, R20, -0x2, R29 ;  /* 0xfffffffe14187824 */ /* 0x000fe200078e021d */
[----:B---3-5:R-:W-:Y:S02]  /*2e30*/  FSETP.NEU.AND P0, PT, R15, RZ, PT ;  /* 0x000000ff0f00720b */ /* 0x028fe40003f0d000 */
[----:B------:R-:W-:Y:S01]  /*2e40*/  IADD3.X R17, R19, UR7, RZ, P1, !PT ;  /* 0x0000000713117c10 */ /* 0x000fe20008ffe4ff */
[----:B------:R-:W-:Y:S01]  /*2e50*/  IMAD.IADD R24, R24, 0x1, -R31 ;  /* 0x0000000118187824 */ /* 0x000fe200078e0a1f */
[----:B------:R-:W-:Y:S01]  /*2e60*/  IADD3.X R19, R6, UR7, RZ, P2, !PT ;  /* 0x0000000706137c10 */ /* 0x000fe200097fe4ff */
[----:B------:R-:W-:-:S08]  /*2e70*/  IMAD.IADD R6, R21, 0x1, -R4 ;  /* 0x0000000115067824 */ /* 0x000fd000078e0a04 */
[----:B------:R-:W-:Y:S05]  /*2e80*/  @!P0 BRA `(.L_x_43) ;  /* 0x0000001c00188947 */ /* 0x000fea0003800000 */
[----:B------:R-:W-:Y:S01]  /*2e90*/  ULDC.64 UR6, c[0x0][0x5b8] ;  /* 0x00016e0000067ab9 */ /* 0x000fe20000000a00 */
[----:B------:R-:W-:Y:S01]  /*2ea0*/  ULDC.64 UR16, c[0x0][0x5a8] ;  /* 0x00016a0000107ab9 */ /* 0x000fe20000000a00 */
[----:B------:R-:W-:Y:S01]  /*2eb0*/  IMAD.WIDE.U32 R22, R5, UR6, R22 ;  /* 0x0000000605167c25 */ /* 0x000fe2000f8e0016 */
[----:B------:R-:W-:Y:S03]  /*2ec0*/  BSSY B1, `(.L_x_44) ;  /* 0x0000010000017945 */ /* 0x000fe60003800000 */
[----:B------:R-:W-:Y:S01]  /*2ed0*/  IMAD R4, R30, UR6, RZ ;  /* 0x000000061e047c24 */ /* 0x000fe2000f8e02ff */
[----:B------:R-:W-:-:S03]  /*2ee0*/  IADD3 R22, P0, R31, R22, RZ ;  /* 0x000000161f167210 */ /* 0x000fc60007f1e0ff */
[----:B------:R-:W-:Y:S01]  /*2ef0*/  IMAD R5, R5, UR7, R4 ;  /* 0x0000000705057c24 */ /* 0x000fe2000f8e0204 */
[----:B------:R-:W-:Y:S02]  /*2f00*/  ULDC.64 UR6, c[0x0][0x5b0] ;  /* 0x00016c0000067ab9 */ /* 0x000fe40000000a00 */
[----:B------:R-:W-:Y:S02]  /*2f10*/  IMAD R25, R27, UR6, RZ ;  /* 0x000000061b197c24 */ /* 0x000fe4000f8e02ff */
[----:B------:R-:W-:Y:S02]  /*2f20*/  IADD3.X R23, R28, R23, R5, P0, !PT ;  /* 0x000000171c177210 */ /* 0x000fe400007fe405 */
[----:B------:R-:W-:Y:S01]  /*2f30*/  ISETP.GE.AND P0, PT, R24, 0x1, PT ;  /* 0x000000011800780c */ /* 0x000fe20003f06270 */
[C---:B------:R-:W-:Y:S02]  /*2f40*/  IMAD R25, R26.reuse, UR7, R25 ;  /* 0x000000071a197c24 */ /* 0x040fe4000f8e0219 */
[----:B------:R-:W-:Y:S01]  /*2f50*/  IMAD.WIDE.U32 R4, R26, UR6, R22 ;  /* 0x000000061a047c25 */ /* 0x000fe2000f8e0016 */
[----:B------:R-:W-:-:S02]  /*2f60*/  ISETP.LT.OR P3, PT, R6, 0x1, !P0 ;  /* 0x000000010600780c */ /* 0x000fc40004761670 */
[----:B------:R-:W-:-:S04]  /*2f70*/  IADD3 R4, P1, R4, UR16, RZ ;  /* 0x0000001004047c10 */ /* 0x000fc8000ff3e0ff */
[--C-:B------:R-:W-:Y:S02]  /*2f80*/  IADD3.X R5, R5, UR17, R25.reuse, P1, !PT ;  /* 0x0000001105057c10 */ /* 0x100fe40008ffe419 */
[----:B------:R-:W-:-:S05]  /*2f90*/  PRMT R25, RZ, 0x7610, R25 ;  /* 0x00007610ff197816 */ /* 0x000fca0000000019 */
[----:B------:R-:W-:Y:S05]  /*2fa0*/  @P3 BRA `(.L_x_45) ;  /* 0x0000000000043947 */ /* 0x000fea0003800000 */
[----:B------:R0:W5:Y:S02]  /*2fb0*/  LDG.E.U8 R25, desc[UR20][R4.64] ;  /* 0x0000001404197981 */ /* 0x000164000c1e1100 */
.L_x_45:
[----:B------:R-:W-:Y:S05]  /*2fc0*/  BSYNC B1 ;  /* 0x0000000000017941 */ /* 0x000fea0003800000 */
.L_x_44:
[----:B-----5:R-:W-:Y:S01]  /*2fd0*/  LOP3.LUT R25, R25, 0xff, RZ, 0xc0, !PT ;  /* 0x000000ff19197812 */ /* 0x020fe200078ec0ff */
[----:B------:R-:W-:Y:S01]  /*2fe0*/  BSSY B1, `(.L_x_46) ;  /* 0x000000c000017945 */ /* 0x000fe20003800000 */
[----:B------:R-:W-:Y:S02]  /*2ff0*/  ISETP.GE.AND P1, PT, R24, 0x2, PT ;  /* 0x000000021800780c */ /* 0x000fe40003f26270 */
[----:B------:R-:W-:Y:S02]  /*3000*/  F2FP.F16.E4M3.UNPACK_B R25, R25 ;  /* 0x00000019ff19723e */ /* 0x000fe400020006ff */
[----:B------:R-:W-:-:S03]  /*3010*/  ISETP.LT.OR P2, PT, R6, 0x1, !P1 ;  /* 0x000000010600780c */ /* 0x000fc60004f41670 */
[----:B------:R-:W-:Y:S01]  /*3020*/  HADD2.F32 R28, -RZ, R25.H0_H0 ;  /* 0x20000019ff1c7230 */ /* 0x000fe20000004100 */
[----:B------:R-:W-:-:S04]  /*3030*/  PRMT R25, RZ, 0x7610, R25 ;  /* 0x00007610ff197816 */ /* 0x000fc80000000019 */
[----:B------:R-:W-:-:S04]  /*3040*/  FMUL R28, R28, R15 ;  /* 0x0000000f1c1c7220 */ /* 0x000fc80000400000 */
[----:B--2---:R-:W-:-:S05]  /*3050*/  FFMA R28, R87, R14, R28 ;  /* 0x0000000e571c7223 */ /* 0x004fca000000001c */
[----:B------:R-:W-:-:S05]  /*3060*/  F2FP.SATFINITE.E4M3.F32.PACK_AB_MERGE_C R29, RZ, R28, RZ ;  /* 0x0000001cff1d723e */ /* 0x000fca00048070ff */
[----:B------:R1:W-:Y:S01]  /*3070*/  @!P3 STG.E.U8 desc[UR20][R16.64], R29 ;  /* 0x0000001d1000b986 */ /* 0x0003e2000c101114 */
[----:B------:R-:W-:Y:S05]  /*3080*/  @P2 BRA `(.L_x_47) ;  /* 0x0000000000042947 */ /* 0x000fea0003800000 */
[----:B------:R2:W5:Y:S02]  /*3090*/  LDG.E.U8 R25, desc[UR20][R4.64+0x1] ;  /* 0x0000011404197981 */ /* 0x000564000c1e1100 */
.L_x_47:
[----:B------:R-:W-:Y:S05]  /*30a0*/  BSYNC B1 ;  /* 0x0000000000017941 */ /* 0x000fea0003800000 */
.L_x_46:
[----:B-----5:R-:W-:Y:S01]  /*30b0*/  LOP3.LUT R25, R25, 0xff, RZ, 0xc0, !PT ;  /* 0x000000ff19197812 */ /* 0x020fe200078ec0ff */
[----:B------:R-:W-:Y:S01]  /*30c0*/  BSSY B1, `(.L_x_48) ;  /* 0x0000012000017945 */ /* 0x000fe20003800000 */
[----:B-1----:R-:W-:Y:S02]  /*30d0*/  IADD3 R29, P3, R26, 0x8, RZ ;  /* 0x000000081a1d7810 */ /* 0x002fe40007f7e0ff */
[----:B------:R-:W-:Y:S02]  /*30e0*/  F2FP.F16.E4M3.UNPACK_B R25, R25 ;  /* 0x00000019ff19723e */ /* 0x000fe400020006ff */
[----:B------:R-:W-:Y:S01]  /*30f0*/  ISETP.LT.OR P0, PT, R6, 0x9, !P0 ;  /* 0x000000090600780c */ /* 0x000fe20004701670 */
[----:B------:R-:W-:Y:S02]  /*3100*/  IMAD.X R27, RZ, RZ, R27, P3 ;  /* 0x000000ffff1b7224 */ /* 0x000fe400018e061b */
[----:B------:R-:W-:Y:S02]  /*3110*/  HADD2.F32 R26, -RZ, R25.H0_H0 ;  /* 0x20000019ff1a7230 */ /* 0x000fe40000004100 */
[----:B------:R-:W-:-:S04]  /*3120*/  IMAD.WIDE.U32 R22, R29, UR6, R22 ;  /* 0x000000061d167c25 */ /* 0x000fc8000f8e0016 */
[----:B------:R-:W-:Y:S01]  /*3130*/  FMUL R25, R26, R15 ;  /* 0x0000000f1a197220 */ /* 0x000fe20000400000 */
[----:B------:R-:W-:Y:S01]  /*3140*/  IMAD R26, R27, UR6, RZ ;  /* 0x000000061b1a7c24 */ /* 0x000fe2000f8e02ff */
[----:B------:R-:W-:Y:S02]  /*3150*/  IADD3 R22, P3, R22, UR16, RZ ;  /* 0x0000001016167c10 */ /* 0x000fe4000ff7e0ff */
[----:B------:R-:W-:Y:S01]  /*3160*/  FFMA R25, R86, R14, R25 ;  /* 0x0000000e56197223 */ /* 0x000fe20000000019 */
[----:B------:R-:W-:-:S04]  /*3170*/  IMAD R29, R29, UR7, R26 ;  /* 0x000000071d1d7c24 */ /* 0x000fc8000f8e021a */
[----:B------:R-:W-:Y:S02]  /*3180*/  F2FP.SATFINITE.E4M3.F32.PACK_AB_MERGE_C R27, RZ, R25, RZ ;  /* 0x00000019ff1b723e */ /* 0x000fe400048070ff */
[----:B------:R-:W-:Y:S02]  /*3190*/  IADD3.X R23, R23, UR17, R29, P3, !PT ;  /* 0x0000001117177c10 */ /* 0x000fe40009ffe41d */
[----:B------:R-:W-:Y:S01]  /*31a0*/  PRMT R25, RZ, 0x7610, R25 ;  /* 0x00007610ff197816 */ /* 0x000fe20000000019 */
[----:B------:R1:W-:Y:S01]  /*31b0*/  @!P2 STG.E.U8 desc[UR20][R16.64+0x1], R27 ;  /* 0x0000011b1000a986 */ /* 0x0003e2000c101114 */
[----:B------:R-:W-:Y:S05]  /*31c0*/  @P0 BRA `(.L_x_49) ;  /* 0x0000000000040947 */ /* 0x000fea0003800000 */
[----:B------:R3:W5:Y:S02]  /*31d0*/  LDG.E.U8 R25, desc[UR20][R22.64] ;  /* 0x0000001416197981 */ /* 0x000764000c1e1100 */
.L_x_49:
[----:B------:R-:W-:Y:S05]  /*31e0*/  BSYNC B1 ;  /* 0x0000000000017941 */ /* 0x000fea0003800000 */
.L_x_48:
[----:B-----5:R-:W-:Y:S01]  /*31f0*/  LOP3.LUT R25, R25, 0xff, RZ, 0xc0, !PT ;  /* 0x000000ff19197812 */ /* 0x020fe200078ec0ff */
[----:B------:R-:W-:Y:S01]  /*3200*/  BSSY B1, `(.L_x_50) ;  /* 0x000000b000017945 */ /* 0x000fe20003800000 */
[----:B------:R-:W-:Y:S02]  /*3210*/  ISETP.LT.OR P1, PT, R6, 0x9, !P1 ;  /* 0x000000090600780c */ /* 0x000fe40004f21670 */
[----:B------:R-:W-:-:S05]  /*3220*/  F2FP.F16.E4M3.UNPACK_B R25, R25 ;  /* 0x00000019ff19723e */ /* 0x000fca00020006ff */
[----:B------:R-:W-:Y:S01]  /*3230*/  HADD2.F32 R26, -RZ, R25.H0_H0 ;  /* 0x20000019ff1a7230 */ /* 0x000fe20000004100 */
[----:B------:R-:W-:-:S04]  /*3240*/  PRMT R25, RZ, 0x7610, R25 ;  /* 0x00007610ff197816 */ /* 0x000fc80000000019 */
[----:B------:R-:W-:-:S04]  /*3250*/  FMUL R26, R26, R15 ;  /* 0x0000000f1a1a7220 */ /* 0x000fc80000400000 */
[----:B------:R-:W-:-:S05]  /*3260*/  FFMA R26, R85, R14, R26 ;  /* 0x0000000e551a7223 */ /* 0x000fca000000001a */
[----:B-1----:R-:W-:-:S05]  /*3270*/  F2FP.SATFINITE.E4M3.F32.PACK_AB_MERGE_C R27, RZ, R26, RZ ;  /* 0x0000001aff1b723e */ /* 0x002fca00048070ff */
[----:B------:R1:W-:Y:S01]  /*3280*/  @!P0 STG.E.U8 desc[UR20][R18.64], R27 ;  /* 0x0000001b12008986 */ /* 0x0003e2000c101114 */
[----:B------:R-:W-:Y:S05]  /*3290*/  @P1 BRA `(.L_x_51) ;  /* 0x0000000000041947 */ /* 0x000fea0003800000 */
[----:B------:R4:W5:Y:S02]  /*32a0*/  LDG.E.U8 R25, desc[UR20][R22.64+0x1] ;  /* 0x0000011416197981 */ /* 0x000964000c1e1100 */
.L_x_51:
[----:B------:R-:W-:Y:S05]  /*32b0*/  BSYNC B1 ;  /* 0x0000000000017941 */ /* 0x000fea0003800000 */
.L_x_50:
[----:B-----5:R-:W-:Y:S01]  /*32c0*/  LOP3.LUT R25, R25, 0xff, RZ, 0xc0, !PT ;  /* 0x000000ff19197812 */ /* 0x020fe200078ec0ff */
[----:B------:R-:W-:Y:S01]  /*32d0*/  BSSY B1, `(.L_x_52) ;  /* 0x000000c000017945 */ /* 0x000fe20003800000 */
[----:B------:R-:W-:Y:S02]  /*32e0*/  ISETP.GE.AND P0, PT, R24, 0x9, PT ;  /* 0x000000091800780c */ /* 0x000fe40003f06270 */
[----:B------:R-:W-:Y:S02]  /*32f0*/  F2FP.F16.E4M3.UNPACK_B R25, R25 ;  /* 0x00000019ff19723e */ /* 0x000fe400020006ff */
[----:B------:R-:W-:-:S03]  /*3300*/  ISETP.LT.OR P2, PT, R6, 0x1, !P0 ;  /* 0x000000010600780c */ /* 0x000fc60004741670 */
[----:B------:R-:W-:-:S05]  /*3310*/  HADD2.F32 R26, -RZ, R25.H0_H0 ;  /* 0x20000019ff1a7230 */ /* 0x000fca0000004100 */
[----:B------:R-:W-:-:S04]  /*3320*/  FMUL R25, R26, R15 ;  /* 0x0000000f1a197220 */ /* 0x000fc80000400000 */
[----:B------:R-:W-:-:S05]  /*3330*/  FFMA R25, R84, R14, R25 ;  /* 0x0000000e54197223 */ /* 0x000fca0000000019 */
[----:B-1----:R-:W-:Y:S02]  /*3340*/  F2FP.SATFINITE.E4M3.F32.PACK_AB_MERGE_C R27, RZ, R25, RZ ;  /* 0x00000019ff1b723e */ /* 0x002fe400048070ff */
[----:B------:R-:W-:-:S03]  /*3350*/  PRMT R25, RZ, 0x7610, R25 ;  /* 0x00007610ff197816 */ /* 0x000fc60000000019 */
[----:B------:R1:W-:Y:S01]  /*3360*/  @!P1 STG.E.U8 desc[UR20][R18.64+0x1], R27 ;  /* 0x0000011b12009986 */ /* 0x0003e2000c101114 */
[----:B------:R-:W-:Y:S05]  /*3370*/  @P2 BRA `(.L_x_53) ;  /* 0x0000000000042947 */ /* 0x000fea0003800000 */
[----:B------:R0:W5:Y:S02]  /*3380*/  LDG.E.U8 R25, desc[UR20][R4.64+0x8] ;  /* 0x0000081404197981 */ /* 0x000164000c1e1100 */
.L_x_53:
[----:B------:R-:W-:Y:S05]  /*3390*/  BSYNC B1 ;  /* 0x0000000000017941 */ /* 0x000fea0003800000 */
.L_x_52:
        /* <DEDUP_REMOVED lines=13> */
.L_x_55:
[----:B------:R-:W-:Y:S05]  /*3470*/  BSYNC B1 ;  /* 0x0000000000017941 */ /* 0x000fea0003800000 */
.L_x_54:
[----:B-----5:R-:W-:Y:S01]  /*3480*/  LOP3.LUT R25, R25, 0xff, RZ, 0xc0, !PT ;  /* 0x000000ff19197812 */ /* 0x020fe200078ec0ff */
[----:B------:R-:W-:Y:S01]  /*3490*/  BSSY B1, `(.L_x_56) ;  /* 0x000000b000017945 */ /* 0x000fe20003800000 */
[----:B------:R-:W-:Y:S02]  /*34a0*/  ISETP.LT.OR P0, PT, R6, 0x9, !P0 ;  /* 0x000000090600780c */ /* 0x000fe40004701670 */
[----:B------:R-:W-:-:S05]  /*34b0*/  F2FP.F16.E4M3.UNPACK_B R25, R25 ;  /* 0x00000019ff19723e */ /* 0x000fca00020006ff */
        /* <DEDUP_REMOVED lines=8> */
.L_x_57:
[----:B------:R-:W-:Y:S05]  /*3540*/  BSYNC B1 ;  /* 0x0000000000017941 */ /* 0x000fea0003800000 */
.L_x_56:
        /* <DEDUP_REMOVED lines=12> */
.L_x_59:
[----:B------:R-:W-:Y:S05]  /*3610*/  BSYNC B1 ;  /* 0x0000000000017941 */ /* 0x000fea0003800000 */
.L_x_58:
        /* <DEDUP_REMOVED lines=13> */
.L_x_61:
[----:B------:R-:W-:Y:S05]  /*36f0*/  BSYNC B1 ;  /* 0x0000000000017941 */ /* 0x000fea0003800000 */
.L_x_60:
        /* <DEDUP_REMOVED lines=13> */
.L_x_63:
[----:B------:R-:W-:Y:S05]  /*37d0*/  BSYNC B1 ;  /* 0x0000000000017941 */ /* 0x000fea0003800000 */
.L_x_62:
        /* <DEDUP_REMOVED lines=12> */
.L_x_65:
[----:B------:R-:W-:Y:S05]  /*38a0*/  BSYNC B1 ;  /* 0x0000000000017941 */ /* 0x000fea0003800000 */
.L_x_64:
        /* <DEDUP_REMOVED lines=12> */
.L_x_67:
[----:B------:R-:W-:Y:S05]  /*3970*/  BSYNC B1 ;  /* 0x0000000000017941 */ /* 0x000fea0003800000 */
.L_x_66:
        /* <DEDUP_REMOVED lines=13> */
.L_x_69:
[----:B------:R-:W-:Y:S05]  /*3a50*/  BSYNC B1 ;  /* 0x0000000000017941 */ /* 0x000fea0003800000 */
.L_x_68:
        /* <DEDUP_REMOVED lines=13> */
.L_x_71:
[----:B------:R-:W-:Y:S05]  /*3b30*/  BSYNC B1 ;  /* 0x0000000000017941 */ /* 0x000fea0003800000 */
.L_x_70:
        /* <DEDUP_REMOVED lines=12> */
.L_x_73:
[----:B------:R-:W-:Y:S05]  /*3c00*/  BSYNC B1 ;  /* 0x0000000000017941 */ /* 0x000fea0003800000 */
.L_x_72:
        /* <DEDUP_REMOVED lines=12> */
.L_x_75:
[----:B------:R-:W-:Y:S05]  /*3cd0*/  BSYNC B1 ;  /* 0x0000000000017941 */ /* 0x000fea0003800000 */
.L_x_74:
        /* <DEDUP_REMOVED lines=13> */
.L_x_77:
[----:B------:R-:W-:Y:S05]  /*3db0*/  BSYNC B1 ;  /* 0x0000000000017941 */ /* 0x000fea0003800000 */
.L_x_76:
        /* <DEDUP_REMOVED lines=13> */
.L_x_79:
[----:B------:R-:W-:Y:S05]  /*3e90*/  BSYNC B1 ;  /* 0x0000000000017941 */ /* 0x000fea0003800000 */
.L_x_78:
        /* <DEDUP_REMOVED lines=12> */
.L_x_81:
[----:B------:R-:W-:Y:S05]  /*3f60*/  BSYNC B1 ;  /* 0x0000000000017941 */ /* 0x000fea0003800000 */
.L_x_80:
        /* <DEDUP_REMOVED lines=12> */
.L_x_83:
[----:B------:R-:W-:Y:S05]  /*4030*/  BSYNC B1 ;  /* 0x0000000000017941 */ /* 0x000fea0003800000 */
.L_x_82:
        /* <DEDUP_REMOVED lines=13> */
.L_x_85:
[----:B------:R-:W-:Y:S05]  /*4110*/  BSYNC B1 ;  /* 0x0000000000017941 */ /* 0x000fea0003800000 */
.L_x_84:
        /* <DEDUP_REMOVED lines=13> */
.L_x_87:
[----:B------:R-:W-:Y:S05]  /*41f0*/  BSYNC B1 ;  /* 0x0000000000017941 */ /* 0x000fea0003800000 */
.L_x_86:
        /* <DEDUP_REMOVED lines=12> */
.L_x_89:
[----:B------:R-:W-:Y:S05]  /*42c0*/  BSYNC B1 ;  /* 0x0000000000017941 */ /* 0x000fea0003800000 */
.L_x_88:
        /* <DEDUP_REMOVED lines=12> */
.L_x_91:
[----:B------:R-:W-:Y:S05]  /*4390*/  BSYNC B1 ;  /* 0x0000000000017941 */ /* 0x000fea0003800000 */
.L_x_90:
        /* <DEDUP_REMOVED lines=13> */
.L_x_93:
[----:B------:R-:W-:Y:S05]  /*4470*/  BSYNC B1 ;  /* 0x0000000000017941 */ /* 0x000fea0003800000 */
.L_x_92:
        /* <DEDUP_REMOVED lines=13> */
.L_x_95:
[----:B------:R-:W-:Y:S05]  /*4550*/  BSYNC B1 ;  /* 0x0000000000017941 */ /* 0x000fea0003800000 */
.L_x_94:
        /* <DEDUP_REMOVED lines=12> */
.L_x_97:
[----:B------:R-:W-:Y:S05]  /*4620*/  BSYNC B1 ;  /* 0x0000000000017941 */ /* 0x000fea0003800000 */
.L_x_96:
        /* <DEDUP_REMOVED lines=12> */
.L_x_99:
[----:B------:R-:W-:Y:S05]  /*46f0*/  BSYNC B1 ;  /* 0x0000000000017941 */ /* 0x000fea0003800000 */
.L_x_98:
        /* <DEDUP_REMOVED lines=13> */
.L_x_101:
[----:B------:R-:W-:Y:S05]  /*47d0*/  BSYNC B1 ;  /* 0x0000000000017941 */ /* 0x000fea0003800000 */
.L_x_100:
[----:B-----5:R-:W-:Y:S01]  /*47e0*/  LOP3.LUT R25, R25, 0xff, RZ, 0xc0, !PT ;  /* 0x000000ff19197812 */ /* 0x020fe200078ec0ff */
[----:B------:R-:W-:Y:S01]  /*47f0*/  BSSY B1, `(.L_x_102) ;  /* 0x000000c000017945 */ /* 0x000fe20003800000 */
[----:B------:R-:W-:Y:S02]  /*4800*/  ISETP.GE.AND P1, PT, R24, 0x3a, PT ;  /* 0x0000003a1800780c */ /* 0x000fe40003f26270 */
[----:B------:R-:W-:Y:S02]  /*4810*/  F2FP.F16.E4M3.UNPACK_B R25, R25 ;  /* 0x00000019ff19723e */ /* 0x000fe400020006ff */
[----:B------:R-:W-:Y:S02]  /*4820*/  ISETP.LT.OR P3, PT, R6, 0x1, !P1 ;  /* 0x000000010600780c */ /* 0x000fe40004f61670 */
[----:B------:R-:W-:Y:S01]  /*4830*/  PRMT R24, RZ, 0x7610, R24 ;  /* 0x00007610ff187816 */ /* 0x000fe20000000018 */
[----:B------:R-:W-:-:S05]  /*4840*/  HADD2.F32 R26, -RZ, R25.H0_H0 ;  /* 0x20000019ff1a7230 */ /* 0x000fca0000004100 */
[----:B------:R-:W-:-:S04]  /*4850*/  FMUL R26, R26, R15 ;  /* 0x0000000f1a1a7220 */ /* 0x000fc80000400000 */
[----:B------:R-:W-:-:S05]  /*4860*/  FFMA R26, R59, R14, R26 ;  /* 0x0000000e3b1a7223 */ /* 0x000fca000000001a */
[----:B------:R-:W-:-:S05]  /*4870*/  F2FP.SATFINITE.E4M3.F32.PACK_AB_MERGE_C R25, RZ, R26, RZ ;  /* 0x0000001aff19723e */ /* 0x000fca00048070ff */
[----:B------:R0:W-:Y:S01]  /*4880*/  @!P2 STG.E.U8 desc[UR20][R16.64+0x38], R25 ;  /* 0x000038191000a986 */ /* 0x0001e2000c101114 */
[----:B------:R-:W-:Y:S05]  /*4890*/  @P3 BRA `(.L_x_103) ;  /* 0x0000000000043947 */ /* 0x000fea0003800000 */
[----:B------:R0:W5:Y:S02]  /*48a0*/  LDG.E.U8 R24, desc[UR20][R4.64+0x39] ;  /* 0x0000391404187981 */ /* 0x000164000c1e1100 */
.L_x_103:
[----:B------:R-:W-:Y:S05]  /*48b0*/  BSYNC B1 ;  /* 0x0000000000017941 */ /* 0x000fea0003800000 */
.L_x_102:
[----:B-----5:R-:W-:Y:S01]  /*48c0*/  LOP3.LUT R24, R24, 0xff, RZ, 0xc0, !PT ;  /* 0x000000ff18187812 */ /* 0x020fe200078ec0ff */
[----:B------:R-:W-:Y:S01]  /*48d0*/  BSSY B1, `(.L_x_104) ;  /* 0x000000b000017945 */ /* 0x000fe20003800000 */
[----:B------:R-:W-:Y:S02]  /*48e0*/  ISETP.LT.OR P0, PT, R6, 0x9, !P0 ;  /* 0x000000090600780c */ /* 0x000fe40004701670 */
[----:B------:R-:W-:Y:S02]  /*48f0*/  F2FP.F16.E4M3.UNPACK_B R24, R24 ;  /* 0x00000018ff18723e */ /* 0x000fe400020006ff */
[----:B0-2---:R-:W-:-:S03]  /*4900*/  PRMT R4, RZ, 0x7610, R4 ;  /* 0x00007610ff047816 */ /* 0x005fc60000000004 */
[----:B------:R-:W-:-:S05]  /*4910*/  HADD2.F32 R24, -RZ, R24.H0_H0 ;  /* 0x20000018ff187230 */ /* 0x000fca0000004100 */
[----:B------:R-:W-:-:S04]  /*4920*/  FMUL R5, R24, R15 ;  /* 0x0000000f18057220 */ /* 0x000fc80000400000 */
[----:B------:R-:W-:-:S05]  /*4930*/  FFMA R5, R58, R14, R5 ;  /* 0x0000000e3a057223 */ /* 0x000fca0000000005 */
[----:B------:R-:W-:-:S05]  /*4940*/  F2FP.SATFINITE.E4M3.F32.PACK_AB_MERGE_C R5, RZ, R5, RZ ;  /* 0x00000005ff05723e */ /* 0x000fca00048070ff */
[----:B------:R0:W-:Y:S01]  /*4950*/  @!P3 STG.E.U8 desc[UR20][R16.64+0x39], R5 ;  /* 0x000039051000b986 */ /* 0x0001e2000c101114 */
[----:B------:R-:W-:Y:S05]  /*4960*/  @P0 BRA `(.L_x_105) ;  /* 0x0000000000040947 */ /* 0x000fea0003800000 */
[----:B------:R2:W5:Y:S02]  /*4970*/  LDG.E.U8 R4, desc[UR20][R22.64+0x38] ;  /* 0x0000381416047981 */ /* 0x000564000c1e1100 */
.L_x_105:
[----:B------:R-:W-:Y:S05]  /*4980*/  BSYNC B1 ;  /* 0x0000000000017941 */ /* 0x000fea0003800000 */
.L_x_104:
[----:B-----5:R-:W-:Y:S01]  /*4990*/  LOP3.LUT R4, R4, 0xff, RZ, 0xc0, !PT ;  /* 0x000000ff04047812 */ /* 0x020fe200078ec0ff */
[----:B------:R-:W-:Y:S01]  /*49a0*/  BSSY B1, `(.L_x_106) ;  /* 0x000000b000017945 */ /* 0x000fe20003800000 */
[----:B------:R-:W-:Y:S02]  /*49b0*/  ISETP.LT.OR P1, PT, R6, 0x9, !P1 ;  /* 0x000000090600780c */ /* 0x000fe40004f21670 */
[----:B------:R-:W-:-:S05]  /*49c0*/  F2FP.F16.E4M3.UNPACK_B R4, R4 ;  /* 0x00000004ff04723e */ /* 0x000fca00020006ff */
[----:B------:R-:W-:-:S05]  /*49d0*/  HADD2.F32 R4, -RZ, R4.H0_H0 ;  /* 0x20000004ff047230 */ /* 0x000fca0000004100 */
[----:B------:R-:W-:-:S04]  /*49e0*/  FMUL R4, R4, R15 ;  /* 0x0000000f04047220 */ /* 0x000fc80000400000 */
[----:B------:R-:W-:-:S05]  /*49f0*/  FFMA R4, R57, R14, R4 ;  /* 0x0000000e39047223 */ /* 0x000fca0000000004 */
[----:B0-----:R-:W-:Y:S02]  /*4a00*/  F2FP.SATFINITE.E4M3.F32.PACK_AB_MERGE_C R5, RZ, R4, RZ ;  /* 0x00000004ff05723e */ /* 0x001fe400048070ff */
[----:B------:R-:W-:-:S03]  /*4a10*/  PRMT R4, RZ, 0x7610, R4 ;  /* 0x00007610ff047816 */ /* 0x000fc60000000004 */
[----:B------:R0:W-:Y:S01]  /*4a20*/  @!P0 STG.E.U8 desc[UR20][R18.64+0x38], R5 ;  /* 0x0000380512008986 */ /* 0x0001e2000c101114 */
[----:B------:R-:W-:Y:S05]  /*4a30*/  @P1 BRA `(.L_x_107) ;  /* 0x0000000000041947 */ /* 0x000fea0003800000 */
[----:B------:R0:W5:Y:S02]  /*4a40*/  LDG.E.U8 R4, desc[UR20][R22.64+0x39] ;  /* 0x0000391416047981 */ /* 0x000164000c1e1100 */
.L_x_107:
[----:B------:R-:W-:Y:S05]  /*4a50*/  BSYNC B1 ;  /* 0x0000000000017941 */ /* 0x000fea0003800000 */
.L_x_106:
[----:B------:R-:W-:Y:S05]  /*4a60*/  @P1 BRA `(.L_x_108) ;  /* 0x0000000800601947 */ /* 0x000fea0003800000 */
[----:B-----5:R-:W-:-:S04]  /*4a70*/  LOP3.LUT R4, R4, 0xff, RZ, 0xc0, !PT ;  /* 0x000000ff04047812 */ /* 0x020fc800078ec0ff */
[----:B------:R-:W-:-:S05]  /*4a80*/  F2FP.F16.E4M3.UNPACK_B R4, R4 ;  /* 0x00000004ff04723e */ /* 0x000fca00020006ff */
[----:B------:R-:W-:-:S05]  /*4a90*/  HADD2.F32 R4, -RZ, R4.H0_H0 ;  /* 0x20000004ff047230 */ /* 0x000fca0000004100 */
[----:B0-----:R-:W-:-:S04]  /*4aa0*/  FMUL R5, R4, R15 ;  /* 0x0000000f04057220 */ /* 0x001fc80000400000 */
[----:B------:R-:W-:-:S05]  /*4ab0*/  FFMA R5, R56, R14, R5 ;  /* 0x0000000e38057223 */ /* 0x000fca0000000005 */
[----:B------:R-:W-:-:S05]  /*4ac0*/  F2FP.SATFINITE.E4M3.F32.PACK_AB_MERGE_C R5, RZ, R5, RZ ;  /* 0x00000005ff05723e */ /* 0x000fca00048070ff */
[----:B------:R0:W-:Y:S01]  /*4ad0*/  STG.E.U8 desc[UR20][R18.64+0x39], R5 ;  /* 0x0000390512007986 */ /* 0x0001e2000c101114 */
[----:B------:R-:W-:Y:S05]  /*4ae0*/  BRA `(.L_x_108) ;  /* 0x0000000800407947 */ /* 0x000fea0003800000 */
.L_x_43:
[C---:B------:R-:W-:Y:S01]  /*4af0*/  ISETP.GE.AND P3, PT, R24.reuse, 0x1, PT ;  /* 0x000000011800780c */ /* 0x040fe20003f66270 */
[-C--:B--2---:R-:W-:Y:S01]  /*4b00*/  FMUL R87, R87, R14.reuse ;  /* 0x0000000e57577220 */ /* 0x084fe20000400000 */
[----:B------:R-:W-:Y:S01]  /*4b10*/  ISETP.GE.AND P0, PT, R24, 0x2, PT ;  /* 0x000000021800780c */ /* 0x000fe20003f06270 */
[-C--:B------:R-:W-:Y:S01]  /*4b20*/  FMUL R86, R86, R14.reuse ;  /* 0x0000000e56567220 */ /* 0x080fe20000400000 */
[C---:B------:R-:W-:Y:S01]  /*4b30*/  ISETP.LT.OR P1, PT, R6.reuse, 0x1, !P3 ;  /* 0x000000010600780c */ /* 0x040fe20005f21670 */
[-C--:B------:R-:W-:Y:S01]  /*4b40*/  FMUL R85, R85, R14.reuse ;  /* 0x0000000e55557220 */ /* 0x080fe20000400000 */
[----:B------:R-:W-:Y:S01]  /*4b50*/  ISETP.LT.OR P2, PT, R6, 0x1, !P0 ;  /* 0x000000010600780c */ /* 0x000fe20004741670 */
[-C--:B------:R-:W-:Y:S01]  /*4b60*/  FMUL R84, R84, R14.reuse ;  /* 0x0000000e54547220 */ /* 0x080fe20000400000 */
[----:B------:R-:W-:Y:S01]  /*4b70*/  ISETP.LT.OR P3, PT, R6, 0x9, !P3 ;  /* 0x000000090600780c */ /* 0x000fe20005f61670 */
[-C--:B------:R-:W-:Y:S01]  /*4b80*/  FMUL R83, R83, R14.reuse ;  /* 0x0000000e53537220 */ /* 0x080fe20000400000 */
[----:B------:R-:W-:Y:S01]  /*4b90*/  F2FP.SATFINITE.E4M3.F32.PACK_AB_MERGE_C R87, RZ, R87, RZ ;  /* 0x00000057ff57723e */ /* 0x000fe200048070ff */
[----:B------:R-:W-:Y:S01]  /*4ba0*/  FMUL R82, R82, R14 ;  /* 0x0000000e52527220 */ /* 0x000fe20000400000 */
[----:B------:R-:W-:Y:S01]  /*4bb0*/  F2FP.SATFINITE.E4M3.F32.PACK_AB_MERGE_C R5, RZ, R86, RZ ;  /* 0x00000056ff05723e */ /* 0x000fe200048070ff */
[-C--:B------:R-:W-:Y:S01]  /*4bc0*/  FMUL R81, R81, R14.reuse ;  /* 0x0000000e51517220 */ /* 0x080fe20000400000 */
[----:B------:R-:W-:Y:S01]  /*4bd0*/  F2FP.SATFINITE.E4M3.F32.PACK_AB_MERGE_C R85, RZ, R85, RZ ;  /* 0x00000055ff55723e */ /* 0x000fe200048070ff */
[-C--:B------:R-:W-:Y:S01]  /*4be0*/  FMUL R80, R80, R14.reuse ;  /* 0x0000000e50507220 */ /* 0x080fe20000400000 */
[----:B------:R-:W-:Y:S01]  /*4bf0*/  ISETP.LT.OR P0, PT, R6, 0x9, !P0 ;  /* 0x000000090600780c */ /* 0x000fe20004701670 */
[----:B------:R-:W-:Y:S01]  /*4c00*/  @!P1 STG.E.U8 desc[UR20][R16.64], R87 ;  /* 0x0000005710009986 */ /* 0x000fe2000c101114 */
[C---:B------:R-:W-:Y:S01]  /*4c10*/  ISETP.GE.AND P1, PT, R24.reuse, 0x9, PT ;  /* 0x000000091800780c */ /* 0x040fe20003f26270 */
[-C--:B------:R-:W-:Y:S01]  /*4c20*/  FMUL R79, R79, R14.reuse ;  /* 0x0000000e4f4f7220 */ /* 0x080fe20000400000 */
[----:B------:R-:W-:Y:S01]  /*4c30*/  F2FP.SATFINITE.E4M3.F32.PACK_AB_MERGE_C R83, RZ, R83, RZ ;  /* 0x00000053ff53723e */ /* 0x000fe200048070ff */
[----:B------:R0:W-:Y:S01]  /*4c40*/  @!P2 STG.E.U8 desc[UR20][R16.64+0x1], R5 ;  /* 0x000001051000a986 */ /* 0x0001e2000c101114 */
[----:B------:R-:W-:Y:S01]  /*4c50*/  ISETP.GE.AND P2, PT, R24, 0xa, PT ;  /* 0x0000000a1800780c */ /* 0x000fe20003f46270 */
[----:B------:R-:W-:Y:S01]  /*4c60*/  FMUL R78, R78, R14 ;  /* 0x0000000e4e4e7220 */ /* 0x000fe20000400000 */
[----:B------:R-:W-:Y:S01]  /*4c70*/  F2FP.SATFINITE.E4M3.F32.PACK_AB_MERGE_C R23, RZ, R82, RZ ;  /* 0x00000052ff17723e */ /* 0x000fe200048070ff */
[----:B------:R-:W-:Y:S01]  /*4c80*/  @!P3 STG.E.U8 desc[UR20][R18.64], R85 ;  /* 0x000000551200b986 */ /* 0x000fe2000c101114 */
[----:B------:R-:W-:Y:S01]  /*4c90*/  ISETP.LT.OR P3, PT, R6, 0x1, !P1 ;  /* 0x000000010600780c */ /* 0x000fe20004f61670 */
[-C--:B------:R-:W-:Y:S01]  /*4ca0*/  FMUL R76, R76, R14.reuse ;  /* 0x0000000e4c4c7220 */ /* 0x080fe20000400000 */
[C---:B------:R-:W-:Y:S01]  /*4cb0*/  ISETP.LT.OR P5, PT, R6.reuse, 0x1, !P2 ;  /* 0x000000010600780c */ /* 0x040fe200057a1670 */
[-C--:B------:R-:W-:Y:S01]  /*4cc0*/  FMUL R77, R77, R14.reuse ;  /* 0x0000000e4d4d7220 */ /* 0x080fe20000400000 */
[----:B------:R-:W-:Y:S01]  /*4cd0*/  ISETP.LT.OR P1, PT, R6, 0x9, !P1 ;  /* 0x000000090600780c */ /* 0x000fe20004f21670 */
[-C--:B------:R-:W-:Y:S01]  /*4ce0*/  FMUL R75, R75, R14.reuse ;  /* 0x0000000e4b4b7220 */ /* 0x080fe20000400000 */
[----:B------:R-:W-:Y:S01]  /*4cf0*/  F2FP.SATFINITE.E4M3.F32.PACK_AB_MERGE_C R81, RZ, R81, RZ ;  /* 0x00000051ff51723e */ /* 0x000fe200048070ff */
[----:B------:R-:W-:Y:S01]  /*4d00*/  FMUL R74, R74, R14 ;  /* 0x0000000e4a4a7220 */ /* 0x000fe20000400000 */
[----:B0-----:R-:W-:Y:S01]  /*4d10*/  F2FP.SATFINITE.E4M3.F32.PACK_AB_MERGE_C R5, RZ, R84, RZ ;  /* 0x00000054ff05723e */ /* 0x001fe200048070ff */
[-C--:B------:R-:W-:Y:S01]  /*4d20*/  FMUL R72, R72, R14.reuse ;  /* 0x0000000e48487220 */ /* 0x080fe20000400000 */
[----:B------:R-:W-:Y:S01]  /*4d30*/  ISETP.LT.OR P2, PT, R6, 0x9, !P2 ;  /* 0x000000090600780c */ /* 0x000fe20005741670 */
[----:B------:R-:W-:Y:S01]  /*4d40*/  FMUL R73, R73, R14 ;  /* 0x0000000e49497220 */ /* 0x000fe20000400000 */
[----:B------:R-:W-:Y:S01]  /*4d50*/  F2FP.SATFINITE.E4M3.F32.PACK_AB_MERGE_C R25, RZ, R80, RZ ;  /* 0x00000050ff19723e */ /* 0x000fe200048070ff */
[----:B------:R0:W-:Y:S01]  /*4d60*/  @!P0 STG.E.U8 desc[UR20][R18.64+0x1], R5 ;  /* 0x0000010512008986 */ /* 0x0001e2000c101114 */
[C---:B------:R-:W-:Y:S01]  /*4d70*/  ISETP.GE.AND P0, PT, R24.reuse, 0x11, PT ;  /* 0x000000111800780c */ /* 0x040fe20003f06270 */
[-C--:B------:R-:W-:Y:S01]  /*4d80*/  FMUL R71, R71, R14.reuse ;  /* 0x0000000e47477220 */ /* 0x080fe20000400000 */
[----:B------:R-:W-:Y:S01]  /*4d90*/  F2FP.SATFINITE.E4M3.F32.PACK_AB_MERGE_C R79, RZ, R79, RZ ;  /* 0x0000004fff4f723e */ /* 0x000fe200048070ff */
[----:B------:R-:W-:Y:S01]  /*4da0*/  @!P3 STG.E.U8 desc[UR20][R16.64+0x8], R83 ;  /* 0x000008531000b986 */ /* 0x000fe2000c101114 */
[----:B------:R-:W-:Y:S01]  /*4db0*/  ISETP.GE.AND P3, PT, R24, 0x12, PT ;  /* 0x000000121800780c */ /* 0x000fe20003f66270 */
[-C--:B------:R-:W-:Y:S01]  /*4dc0*/  FMUL R70, R70, R14.reuse ;  /* 0x0000000e46467220 */ /* 0x080fe20000400000 */
[----:B------:R-:W-:Y:S01]  /*4dd0*/  F2FP.SATFINITE.E4M3.F32.PACK_AB_MERGE_C R77, RZ, R77, RZ ;  /* 0x0000004dff4d723e */ /* 0x000fe200048070ff */
[----:B------:R1:W-:Y:S01]  /*4de0*/  @!P5 STG.E.U8 desc[UR20][R16.64+0x9], R23 ;  /* 0x000009171000d986 */ /* 0x0003e2000c101114 */
[C---:B------:R-:W-:Y:S01]  /*4df0*/  ISETP.LT.OR P5, PT, R6.reuse, 0x1, !P3 ;  /* 0x000000010600780c */ /* 0x040fe20005fa1670 */
[-C--:B------:R-:W-:Y:S01]  /*4e00*/  FMUL R69, R69, R14.reuse ;  /* 0x0000000e45457220 */ /* 0x080fe20000400000 */
[C---:B------:R-:W-:Y:S01]  /*4e10*/  ISETP.LT.OR P3, PT, R6.reuse, 0x9, !P3 ;  /* 0x000000090600780c */ /* 0x040fe20005f61670 */
[----:B------:R-:W-:Y:S01]  /*4e20*/  @!P1 STG.E.U8 desc[UR20][R18.64+0x8], R81 ;  /* 0x0000085112009986 */ /* 0x000fe2000c101114 */
[----:B------:R-:W-:Y:S01]  /*4e30*/  ISETP.LT.OR P1, PT, R6, 0x1, !P0 ;  /* 0x000000010600780c */ /* 0x000fe20004721670 */
[----:B------:R-:W-:Y:S01]  /*4e40*/  FMUL R68, R68, R14 ;  /* 0x0000000e44447220 */ /* 0x000fe20000400000 */
[----:B0-----:R-:W-:Y:S01]  /*4e50*/  F2FP.SATFINITE.E4M3.F32.PACK_AB_MERGE_C R5, RZ, R78, RZ ;  /* 0x0000004eff05723e */ /* 0x001fe200048070ff */
[----:B------:R-:W-:Y:S01]  /*4e60*/  @!P2 STG.E.U8 desc[UR20][R18.64+0x9], R25 ;  /* 0x000009191200a986 */ /* 0x000fe2000c101114 */
[----:B------:R-:W-:Y:S01]  /*4e70*/  ISETP.GE.AND P2, PT, R24, 0x19, PT ;  /* 0x000000191800780c */ /* 0x000fe20003f46270 */
[-C--:B------:R-:W-:Y:S01]  /*4e80*/  FMUL R67, R67, R14.reuse ;  /* 0x0000000e43437220 */ /* 0x080fe20000400000 */
[----:B------:R-:W-:Y:S01]  /*4e90*/  ISETP.LT.OR P0, PT, R6, 0x9, !P0 ;  /* 0x000000090600780c */ /* 0x000fe20004701670 */
[----:B------:R-:W-:Y:S01]  /*4ea0*/  FMUL R66, R66, R14 ;  /* 0x0000000e42427220 */ /* 0x000fe20000400000 */
[----:B------:R-:W-:Y:S01]  /*4eb0*/  ISETP.LT.OR P6, PT, R6, 0x1, !P2 ;  /* 0x000000010600780c */ /* 0x000fe200057c1670 */
[----:B------:R0:W-:Y:S01]  /*4ec0*/  @!P5 STG.E.U8 desc[UR20][R16.64+0x11], R5 ;  /* 0x000011051000d986 */ /* 0x0001e2000c101114 */
[----:B-1----:R-:W-:Y:S01]  /*4ed0*/  F2FP.SATFINITE.E4M3.F32.PACK_AB_MERGE_C R23, RZ, R76, RZ ;  /* 0x0000004cff17723e */ /* 0x002fe200048070ff */
[-C--:B------:R-:W-:Y:S01]  /*4ee0*/  FMUL R64, R64, R14.reuse ;  /* 0x0000000e40407220 */ /* 0x080fe20000400000 */
[----:B------:R-:W-:Y:S01]  /*4ef0*/  F2FP.SATFINITE.E4M3.F32.PACK_AB_MERGE_C R75, RZ, R75, RZ ;  /* 0x0000004bff4b723e */ /* 0x000fe200048070ff */
[----:B------:R-:W-:Y:S01]  /*4f00*/  @!P1 STG.E.U8 desc[UR20][R16.64+0x10], R79 ;  /* 0x0000104f10009986 */ /* 0x000fe2000c101114 */
[----:B------:R-:W-:Y:S01]  /*4f10*/  ISETP.GE.AND P1, PT, R24, 0x1a, PT ;  /* 0x0000001a1800780c */ /* 0x000fe20003f26270 */
[-C--:B------:R-:W-:Y:S01]  /*4f20*/  FMUL R65, R65, R14.reuse ;  /* 0x0000000e41417220 */ /* 0x080fe20000400000 */
[C---:B------:R-:W-:Y:S01]  /*4f30*/  ISETP.LT.OR P2, PT, R6.reuse, 0x9, !P2 ;  /* 0x000000090600780c */ /* 0x040fe20005741670 */
[----:B------:R1:W-:Y:S01]  /*4f40*/  @!P3 STG.E.U8 desc[UR20][R18.64+0x11], R23 ;  /* 0x000011171200b986 */ /* 0x0003e2000c101114 */
[C---:B------:R-:W-:Y:S01]  /*4f50*/  ISETP.LT.OR P5, PT, R6.reuse, 0x1, !P1 ;  /* 0x000000010600780c */ /* 0x040fe20004fa1670 */
[----:B------:R-:W-:Y:S01]  /*4f60*/  FMUL R63, R63, R14 ;  /* 0x0000000e3f3f7220 */ /* 0x000fe20000400000 */
[----:B------:R-:W-:Y:S01]  /*4f70*/  ISETP.LT.OR P3, PT, R6, 0x9, !P1 ;  /* 0x000000090600780c */ /* 0x000fe20004f61670 */
[----:B------:R-:W-:Y:S01]  /*4f80*/  @!P0 STG.E.U8 desc[UR20][R18.64+0x10], R77 ;  /* 0x0000104d12008986 */ /* 0x000fe2000c101114 */
[----:B0-----:R-:W-:Y:S01]  /*4f90*/  F2FP.SATFINITE.E4M3.F32.PACK_AB_MERGE_C R5, RZ, R74, RZ ;  /* 0x0000004aff05723e */ /* 0x001fe200048070ff */
[-C--:B------:R-:W-:Y:S01]  /*4fa0*/  FMUL R62, R62, R14.reuse ;  /* 0x0000000e3e3e7220 */ /* 0x080fe20000400000 */
[C---:B------:R-:W-:Y:S01]  /*4fb0*/  ISETP.GE.AND P0, PT, R24.reuse, 0x21, PT ;  /* 0x000000211800780c */ /* 0x040fe20003f06270 */
[----:B------:R-:W-:Y:S01]  /*4fc0*/  @!P6 STG.E.U8 desc[UR20][R16.64+0x18], R75 ;  /* 0x0000184b1000e986 */ /* 0x000fe2000c101114 */
[----:B------:R-:W-:Y:S01]  /*4fd0*/  ISETP.GE.AND P1, PT, R24, 0x22, PT ;  /* 0x000000221800780c */ /* 0x000fe20003f26270 */
[-C--:B------:R-:W-:Y:S01]  /*4fe0*/  FMUL R61, R61, R14.reuse ;  /* 0x0000000e3d3d7220 */ /* 0x080fe20000400000 */
[----:B------:R-:W-:Y:S01]  /*4ff0*/  ISETP.LT.OR P6, PT, R6, 0x1, !P0 ;  /* 0x000000010600780c */ /* 0x000fe200047c1670 */
[----:B------:R-:W-:Y:S01]  /*5000*/  FMUL R60, R60, R14 ;  /* 0x0000000e3c3c7220 */ /* 0x000fe20000400000 */
[----:B-1----:R-:W-:Y:S01]  /*5010*/  F2FP.SATFINITE.E4M3.F32.PACK_AB_MERGE_C R23, RZ, R72, RZ ;  /* 0x00000048ff17723e */ /* 0x002fe200048070ff */
[----:B------:R0:W-:Y:S01]  /*5020*/  @!P5 STG.E.U8 desc[UR20][R16.64+0x19], R5 ;  /* 0x000019051000d986 */ /* 0x0001e2000c101114 */
[----:B------:R-:W-:Y:S01]  /*5030*/  ISETP.LT.OR P5, PT, R6, 0x1, !P1 ;  /* 0x000000010600780c */ /* 0x000fe20004fa1670 */
[-C--:B------:R-:W-:Y:S01]  /*5040*/  FMUL R59, R59, R14.reuse ;  /* 0x0000000e3b3b7220 */ /* 0x080fe20000400000 */
[----:B------:R-:W-:Y:S01]  /*5050*/  F2FP.SATFINITE.E4M3.F32.PACK_AB_MERGE_C R73, RZ, R73, RZ ;  /* 0x00000049ff49723e */ /* 0x000fe200048070ff */
[----:B------:R1:W-:Y:S01]  /*5060*/  @!P3 STG.E.U8 desc[UR20][R18.64+0x19], R23 ;  /* 0x000019171200b986 */ /* 0x0003e2000c101114 */
[----:B------:R-:W-:Y:S01]  /*5070*/  F2FP.SATFINITE.E4M3.F32.PACK_AB_MERGE_C R71, RZ, R71, RZ ;  /* 0x00000047ff47723e */ /* 0x000fe200048070ff */
[----:B------:R-:W-:Y:S01]  /*5080*/  FMUL R58, R58, R14 ;  /* 0x0000000e3a3a7220 */ /* 0x000fe20000400000 */
[----:B------:R-:W-:Y:S01]  /*5090*/  F2FP.SATFINITE.E4M3.F32.PACK_AB_MERGE_C R25, RZ, R70, RZ ;  /* 0x00000046ff19723e */ /* 0x000fe200048070ff */
[----:B------:R-:W-:Y:S01]  /*50a0*/  @!P2 STG.E.U8 desc[UR20][R18.64+0x18], R73 ;  /* 0x000018491200a986 */ /* 0x000fe2000c101114 */
[----:B------:R-:W-:Y:S01]  /*50b0*/  ISETP.LT.OR P3, PT, R6, 0x9, !P1 ;  /* 0x000000090600780c */ /* 0x000fe20004f61670 */
[-C--:B------:R-:W-:Y:S01]  /*50c0*/  FMUL R57, R57, R14.reuse ;  /* 0x0000000e39397220 */ /* 0x080fe20000400000 */
[----:B------:R-:W-:Y:S01]  /*50d0*/  ISETP.GE.AND P2, PT, R24, 0x29, PT ;  /* 0x000000291800780c */ /* 0x000fe20003f46270 */
[----:B------:R-:W-:Y:S01]  /*50e0*/  @!P6 STG.E.U8 desc[UR20][R16.64+0x20], R71 ;  /* 0x000020471000e986 */ /* 0x000fe2000c101114 */
[----:B------:R-:W-:Y:S01]  /*50f0*/  ISETP.LT.OR P0, PT, R6, 0x9, !P0 ;  /* 0x000000090600780c */ /* 0x000fe20004701670 */
[----:B------:R-:W-:Y:S01]  /*5100*/  FMUL R56, R56, R14 ;  /* 0x0000000e38387220 */ /* 0x000fe20000400000 */
[----:B------:R-:W-:Y:S01]  /*5110*/  ISETP.GE.AND P1, PT, R24, 0x2a, PT ;  /* 0x0000002a1800780c */ /* 0x000fe20003f26270 */
[----:B------:R-:W-:Y:S01]  /*5120*/  @!P5 STG.E.U8 desc[UR20][R16.64+0x21], R25 ;  /* 0x000021191000d986 */ /* 0x000fe2000c101114 */
[----:B------:R-:W-:-:S02]  /*5130*/  ISETP.LT.OR P6, PT, R6, 0x1, !P2 ;  /* 0x000000010600780c */ /* 0x000fc400057c1670 */
[C---:B------:R-:W-:Y:S02]  /*5140*/  ISETP.LT.OR P5, PT, R6.reuse, 0x1, !P1 ;  /* 0x000000010600780c */ /* 0x040fe40004fa1670 */
[----:B------:R-:W-:Y:S02]  /*5150*/  F2FP.SATFINITE.E4M3.F32.PACK_AB_MERGE_C R69, RZ, R69, RZ ;  /* 0x00000045ff45723e */ /* 0x000fe400048070ff */
[----:B0-----:R-:W-:Y:S02]  /*5160*/  F2FP.SATFINITE.E4M3.F32.PACK_AB_MERGE_C R5, RZ, R68, RZ ;  /* 0x00000044ff05723e */ /* 0x001fe400048070ff */
[----:B------:R-:W-:Y:S01]  /*5170*/  F2FP.SATFINITE.E4M3.F32.PACK_AB_MERGE_C R67, RZ, R67, RZ ;  /* 0x00000043ff43723e */ /* 0x000fe200048070ff */
[----:B------:R-:W-:Y:S01]  /*5180*/  @!P0 STG.E.U8 desc[UR20][R18.64+0x20], R69 ;  /* 0x0000204512008986 */ /* 0x000fe2000c101114 */
[----:B-1----:R-:W-:Y:S02]  /*5190*/  F2FP.SATFINITE.E4M3.F32.PACK_AB_MERGE_C R23, RZ, R66, RZ ;  /* 0x00000042ff17723e */ /* 0x002fe400048070ff */
[C---:B------:R-:W-:Y:S01]  /*51a0*/  ISETP.LT.OR P1, PT, R6.reuse, 0x9, !P1 ;  /* 0x000000090600780c */ /* 0x040fe20004f21670 */
[----:B------:R0:W-:Y:S01]  /*51b0*/  @!P3 STG.E.U8 desc[UR20][R18.64+0x21], R5 ;  /* 0x000021051200b986 */ /* 0x0001e2000c101114 */
[----:B------:R-:W-:-:S02]  /*51c0*/  ISETP.LT.OR P2, PT, R6, 0x9, !P2 ;  /* 0x000000090600780c */ /* 0x000fc40005741670 */
[C---:B------:R-:W-:Y:S01]  /*51d0*/  ISETP.GE.AND P3, PT, R24.reuse, 0x31, PT ;  /* 0x000000311800780c */ /* 0x040fe20003f66270 */
[----:B------:R-:W-:Y:S01]  /*51e0*/  @!P6 STG.E.U8 desc[UR20][R16.64+0x28], R67 ;  /* 0x000028431000e986 */ /* 0x000fe2000c101114 */
[----:B------:R-:W-:Y:S02]  /*51f0*/  ISETP.GE.AND P0, PT, R24, 0x32, PT ;  /* 0x000000321800780c */ /* 0x000fe40003f06270 */
[----:B------:R-:W-:Y:S01]  /*5200*/  F2FP.SATFINITE.E4M3.F32.PACK_AB_MERGE_C R65, RZ, R65, RZ ;  /* 0x00000041ff41723e */ /* 0x000fe200048070ff */
[----:B------:R1:W-:Y:S01]  /*5210*/  @!P5 STG.E.U8 desc[UR20][R16.64+0x29], R23 ;  /* 0x000029171000d986 */ /* 0x0003e2000c101114 */
[C---:B------:R-:W-:Y:S02]  /*5220*/  ISETP.LT.OR P5, PT, R6.reuse, 0x1, !P3 ;  /* 0x000000010600780c */ /* 0x040fe40005fa1670 */
[----:B------:R-:W-:Y:S02]  /*5230*/  ISETP.LT.OR P6, PT, R6, 0x1, !P0 ;  /* 0x000000010600780c */ /* 0x000fe400047c1670 */
[----:B0-----:R-:W-:Y:S01]  /*5240*/  F2FP.SATFINITE.E4M3.F32.PACK_AB_MERGE_C R5, RZ, R64, RZ ;  /* 0x00000040ff05723e */ /* 0x001fe200048070ff */
[----:B------:R-:W-:Y:S01]  /*5250*/  @!P2 STG.E.U8 desc[UR20][R18.64+0x28], R65 ;  /* 0x000028411200a986 */ /* 0x000fe2000c101114 */
[----:B------:R-:W-:-:S02]  /*5260*/  F2FP.SATFINITE.E4M3.F32.PACK_AB_MERGE_C R63, RZ, R63, RZ ;  /* 0x0000003fff3f723e */ /* 0x000fc400048070ff */
[----:B------:R-:W-:Y:S01]  /*5270*/  ISETP.GE.AND P2, PT, R24, 0x3a, PT ;  /* 0x0000003a1800780c */ /* 0x000fe20003f46270 */
[----:B------:R0:W-:Y:S01]  /*5280*/  @!P1 STG.E.U8 desc[UR20][R18.64+0x29], R5 ;  /* 0x0000290512009986 */ /* 0x0001e2000c101114 */
[----:B------:R-:W-:Y:S02]  /*5290*/  ISETP.LT.OR P1, PT, R6, 0x9, !P3 ;  /* 0x000000090600780c */ /* 0x000fe40005f21670 */
[----:B-1----:R-:W-:Y:S01]  /*52a0*/  F2FP.SATFINITE.E4M3.F32.PACK_AB_MERGE_C R23, RZ, R62, RZ ;  /* 0x0000003eff17723e */ /* 0x002fe200048070ff */
[----:B------:R-:W-:Y:S01]  /*52b0*/  @!P5 STG.E.U8 desc[UR20][R16.64+0x30], R63 ;  /* 0x0000303f1000d986 */ /* 0x000fe2000c101114 */
[----:B------:R-:W-:Y:S02]  /*52c0*/  ISETP.GE.AND P3, PT, R24, 0x39, PT ;  /* 0x000000391800780c */ /* 0x000fe40003f66270 */
[C---:B------:R-:W-:Y:S01]  /*52d0*/  ISETP.LT.OR P0, PT, R6.reuse, 0x9, !P0 ;  /* 0x000000090600780c */ /* 0x040fe20004701670 */
[----:B------:R1:W-:Y:S01]  /*52e0*/  @!P6 STG.E.U8 desc[UR20][R16.64+0x31], R23 ;  /* 0x000031171000e986 */ /* 0x0003e2000c101114 */
[----:B------:R-:W-:-:S02]  /*52f0*/  ISETP.LT.OR P5, PT, R6, 0x1, !P3 ;  /* 0x000000010600780c */ /* 0x000fc40005fa1670 */
[C---:B------:R-:W-:Y:S02]  /*5300*/  ISETP.LT.OR P6, PT, R6.reuse, 0x1, !P2 ;  /* 0x000000010600780c */ /* 0x040fe400057c1670 */
[C---:B------:R-:W-:Y:S02]  /*5310*/  ISETP.LT.OR P3, PT, R6.reuse, 0x9, !P3 ;  /* 0x000000090600780c */ /* 0x040fe40005f61670 */
[----:B------:R-:W-:Y:S02]  /*5320*/  ISETP.LT.OR P2, PT, R6, 0x9, !P2 ;  /* 0x000000090600780c */ /* 0x000fe40005741670 */
[----:B------:R-:W-:Y:S02]  /*5330*/  F2FP.SATFINITE.E4M3.F32.PACK_AB_MERGE_C R61, RZ, R61, RZ ;  /* 0x0000003dff3d723e */ /* 0x000fe400048070ff */
[----:B0-----:R-:W-:Y:S02]  /*5340*/  F2FP.SATFINITE.E4M3.F32.PACK_AB_MERGE_C R5, RZ, R60, RZ ;  /* 0x0000003cff05723e */ /* 0x001fe400048070ff */
[----:B------:R-:W-:Y:S01]  /*5350*/  F2FP.SATFINITE.E4M3.F32.PACK_AB_MERGE_C R59, RZ, R59, RZ ;  /* 0x0000003bff3b723e */ /* 0x000fe200048070ff */
[----:B------:R0:W-:Y:S01]  /*5360*/  @!P1 STG.E.U8 desc[UR20][R18.64+0x30], R61 ;  /* 0x0000303d12009986 */ /* 0x0001e2000c101114 */
[----:B-1----:R-:W-:-:S02]  /*5370*/  F2FP.SATFINITE.E4M3.F32.PACK_AB_MERGE_C R23, RZ, R58, RZ ;  /* 0x0000003aff17723e */ /* 0x002fc400048070ff */
[----:B------:R-:W-:Y:S01]  /*5380*/  F2FP.SATFINITE.E4M3.F32.PACK_AB_MERGE_C R57, RZ, R57, RZ ;  /* 0x00000039ff39723e */ /* 0x000fe200048070ff */
[----:B------:R0:W-:Y:S01]  /*5390*/  @!P0 STG.E.U8 desc[UR20][R18.64+0x31], R5 ;  /* 0x0000310512008986 */ /* 0x0001e2000c101114 */
[----:B------:R-:W-:-:S03]  /*53a0*/  F2FP.SATFINITE.E4M3.F32.PACK_AB_MERGE_C R25, RZ, R56, RZ ;  /* 0x00000038ff19723e */ /* 0x000fc600048070ff */
[----:B------:R0:W-:Y:S04]  /*53b0*/  @!P5 STG.E.U8 desc[UR20][R16.64+0x38], R59 ;  /* 0x0000383b1000d986 */ /* 0x0001e8000c101114 */
[----:B------:R0:W-:Y:S04]  /*53c0*/  @!P6 STG.E.U8 desc[UR20][R16.64+0x39], R23 ;  /* 0x000039171000e986 */ /* 0x0001e8000c101114 */
[----:B------:R0:W-:Y:S04]  /*53d0*/  @!P3 STG.E.U8 desc[UR20][R18.64+0x38], R57 ;  /* 0x000038391200b986 */ /* 0x0001e8000c101114 */
[----:B------:R0:W-:Y:S02]  /*53e0*/  @!P2 STG.E.U8 desc[UR20][R18.64+0x39], R25 ;  /* 0x000039191200a986 */ /* 0x0001e4000c101114 */
.L_x_108:
[----:B------:R-:W-:Y:S05]  /*53f0*/  BSYNC B0 ;  /* 0x0000000000007941 */ /* 0x000fea0003800000 */
.L_x_42:
[C---:B------:R-:W-:Y:S01]  /*5400*/  LEA R2, P0, R8.reuse, R2, 0x1 ;  /* 0x0000000208027211 */ /* 0x040fe200078008ff */
[----:B------:R-:W-:Y:S01]  /*5410*/  ULDC.64 UR6, c[0x0][0x650] ;  /* 0x0001940000067ab9 */ /* 0x000fe20000000a00 */
[----:B-----5:R-:W-:Y:S01]  /*5420*/  IMAD.U32 R4, RZ, RZ, UR12 ;  /* 0x0000000cff047e24 */ /* 0x020fe2000f8e00ff */
[----:B0-----:R-:W-:Y:S01]  /*5430*/  PRMT R16, RZ, 0x7610, R16 ;  /* 0x00007610ff107816 */ /* 0x001fe20000000010 */
[----:B------:R-:W-:Y:S01]  /*5440*/  IMAD.MOV.U32 R6, RZ, RZ, -0x1 ;  /* 0xffffffffff067424 */ /* 0x000fe200078e00ff */
[----:B------:R-:W-:Y:S01]  /*5450*/  LEA.HI.X R3, R8, R3, R0, 0x1, P0 ;  /* 0x0000000308037211 */ /* 0x000fe200000f0c00 */
[----:B------:R0:W-:Y:S01]  /*5460*/  SYNCS.ARRIVE.TRANS64.A1T0 RZ, [R4+UR23], RZ ;  /* 0x000000ff04ff79a7 */ /* 0x0001e20008100017 */
[----:B------:R-:W-:Y:S01]  /*5470*/  ISETP.GE.U32.AND P0, PT, R2, UR6, PT ;  /* 0x0000000602007c0c */ /* 0x000fe2000bf06070 */
[----:B------:R-:W-:-:S03]  /*5480*/  IMAD.MOV.U32 R5, RZ, RZ, -0x1 ;  /* 0xffffffffff057424 */ /* 0x000fc600078e00ff */
[----:B------:R-:W-:Y:S01]  /*5490*/  ISETP.GE.U32.AND.EX P0, PT, R3, UR7, PT, P0 ;  /* 0x0000000703007c0c */ /* 0x000fe2000bf06100 */
[----:B0-----:R-:W-:-:S12]  /*54a0*/  IMAD.MOV.U32 R4, RZ, RZ, -0x1 ;  /* 0xffffffffff047424 */ /* 0x001fd800078e00ff */
[----:B------:R-:W-:Y:S05]  /*54b0*/  @P0 BRA `(.L_x_109) ;  /* 0x0000000400600947 */ /* 0x000fea0003800000 */
[----:B------:R-:W0:Y:S01]  /*54c0*/  S2R R28, SR_CTAID.X ;  /* 0x00000000001c7919 */ /* 0x000e220000002500 */
[----:B--234-:R-:W2:Y:S01]  /*54d0*/  LDC.64 R22, c[0x0][0x628] ;  /* 0x00018a00ff167b82 */ /* 0x01cea20000000a00 */
[----:B------:R-:W-:Y:S01]  /*54e0*/  ULDC UR6, c[0x0][0x150] ;  /* 0x0000540000067ab9 */ /* 0x000fe20000000800 */
[----:B-1----:R-:W-:Y:S01]  /*54f0*/  IMAD.MOV.U32 R18, RZ, RZ, R2 ;  /* 0x000000ffff127224 */ /* 0x002fe200078e0002 */
[----:B------:R-:W1:Y:S01]  /*5500*/  S2R R30, SR_CTAID.Y ;  /* 0x00000000001e7919 */ /* 0x000e620000002600 */
[----:B------:R-:W-:-:S04]  /*5510*/  IMAD.MOV.U32 R19, RZ, RZ, R3 ;  /* 0x000000ffff137224 */ /* 0x000fc800078e0003 */
[----:B------:R-:W3:Y:S08]  /*5520*/  LDC R31, c[0x0][0x144] ;  /* 0x00005100ff1f7b82 */ /* 0x000ef00000000800 */
[----:B------:R-:W4:Y:S08]  /*5530*/  LDC R6, c[0x0][0x630] ;  /* 0x00018c00ff067b82 */ /* 0x000f300000000800 */
[----:B------:R-:W1:Y:S01]  /*5540*/  LDC.64 R26, c[0x0][0x620] ;  /* 0x00018800ff1a7b82 */ /* 0x000e620000000a00 */
[----:B--2---:R-:W-:-:S04]  /*5550*/  ISETP.NE.U32.AND P0, PT, R22, RZ, PT ;  /* 0x000000ff1600720c */ /* 0x004fc80003f05070 */
[----:B------:R-:W-:Y:S02]  /*5560*/  ISETP.NE.AND.EX P0, PT, R23, RZ, PT, P0 ;  /* 0x000000ff1700720c */ /* 0x000fe40003f05300 */
[----:B0-----:R-:W-:-:S05]  /*5570*/  I2FP.F32.U32 R4, R28 ;  /* 0x0000001c00047245 */ /* 0x001fca0000201000 */
[----:B------:R-:W-:-:S04]  /*5580*/  FMUL R4, R4, UR6 ;  /* 0x0000000604047c20 */ /* 0x000fc80008400000 */
[----:B------:R0:W2:Y:S02]  /*5590*/  F2I.U32.TRUNC.NTZ R29, R4 ;  /* 0x00000004001d7305 */ /* 0x0000a4000020f000 */
[----:B---34-:R-:W-:Y:S05]  /*55a0*/  @!P0 BRA `(.L_x_110) ;  /* 0x0000000000288947 */ /* 0x018fea0003800000 */
[----:B------:R-:W3:Y:S02]  /*55b0*/  LDC R5, c[0x0][0x634] ;  /* 0x00018d00ff057b82 */ /* 0x000ee40000000800 */
[----:B---3--:R-:W-:-:S05]  /*55c0*/  IADD3 R19, P0, R2, R5, RZ ;  /* 0x0000000502137210 */ /* 0x008fca0007f1e0ff */
[----:B------:R-:W-:-:S04]  /*55d0*/  IMAD.X R25, RZ, RZ, R3, P0 ;  /* 0x000000ffff197224 */ /* 0x000fc800000e0603 */
[----:B0-----:R-:W-:-:S04]  /*55e0*/  IMAD.WIDE.U32 R4, R25, R22, RZ ;  /* 0x0000001619047225 */ /* 0x001fc800078e00ff */
[----:B------:R-:W-:-:S04]  /*55f0*/  IMAD.WIDE.U32 R16, P0, R19, R23, R4 ;  /* 0x0000001713107225 */ /* 0x000fc80007800004 */
[----:B------:R-:W-:-:S04]  /*5600*/  IMAD.WIDE.U32 R4, R19, R22, RZ ;  /* 0x0000001613047225 */ /* 0x000fc800078e00ff */
[----:B------:R-:W-:Y:S01]  /*5610*/  IMAD.X R19, RZ, RZ, RZ, P0 ;  /* 0x000000ffff137224 */ /* 0x000fe200000e06ff */
[----:B------:R-:W-:Y:S01]  /*5620*/  IADD3 RZ, P0, R5, R16, RZ ;  /* 0x0000001005ff7210 */ /* 0x000fe20007f1e0ff */
[----:B------:R-:W-:-:S04]  /*5630*/  IMAD.MOV.U32 R18, RZ, RZ, R17 ;  /* 0x000000ffff127224 */ /* 0x000fc800078e0011 */
[----:B------:R-:W-:-:S08]  /*5640*/  IMAD.WIDE.U32.X R18, R25, R23, R18, P0 ;  /* 0x0000001719127225 */ /* 0x000fd000000e0412 */
.L_x_110:
[-CC-:B------:R-:W-:Y:S01]  /*5650*/  SHF.R.U64 R24, R18, R6.reuse, R19.reuse ;  /* 0x0000000612187219 */ /* 0x180fe20000001213 */
[----:B------:R-:W3:Y:S01]  /*5660*/  LDC.64 R34, c[0x0][0x640] ;  /* 0x00019000ff227b82 */ /* 0x000ee20000000a00 */
[----:B0-----:R-:W-:Y:S01]  /*5670*/  SHF.R.U32.HI R4, RZ, R6, R19 ;  /* 0x00000006ff047219 */ /* 0x001fe20000011613 */
[----:B--2---:R-:W-:Y:S01]  /*5680*/  IMAD.MOV R29, RZ, RZ, -R29 ;  /* 0x000000ffff1d7224 */ /* 0x004fe200078e0a1d */
[----:B------:R-:W-:Y:S01]  /*5690*/  IADD3 R17, P0, RZ, -R24, RZ ;  /* 0x80000018ff117210 */ /* 0x000fe20007f1e0ff */
[----:B------:R-:W-:Y:S01]  /*56a0*/  ULDC UR6, c[0x0][0x154] ;  /* 0x0000550000067ab9 */ /* 0x000fe20000000800 */
[----:B------:R-:W-:Y:S02]  /*56b0*/  IMAD.MOV.U32 R19, RZ, RZ, 0x1 ;  /* 0x00000001ff137424 */ /* 0x000fe400078e00ff */
[----:B------:R-:W-:Y:S01]  /*56c0*/  IMAD R29, R31, R29, R28 ;  /* 0x0000001d1f1d7224 */ /* 0x000fe200078e021c */
[----:B------:R-:W0:Y:S01]  /*56d0*/  LDC R16, c[0x0][0x618] ;  /* 0x00018600ff107b82 */ /* 0x000e220000000800 */
[----:B------:R-:W-:-:S04]  /*56e0*/  IMAD.X R5, RZ, RZ, ~R4, P0 ;  /* 0x000000ffff057224 */ /* 0x000fc800000e0e04 */
[-C--:B-1----:R-:W-:Y:S02]  /*56f0*/  IMAD R6, R5, R26.reuse, RZ ;  /* 0x0000001a05067224 */ /* 0x082fe400078e02ff */
[C---:B------:R-:W-:Y:S01]  /*5700*/  IMAD.WIDE.U32 R4, R17.reuse, R26, R2 ;  /* 0x0000001a11047225 */ /* 0x040fe200078e0002 */
[----:B------:R-:W1:Y:S03]  /*5710*/  LDC R18, c[0x0][0x608] ;  /* 0x00018200ff127b82 */ /* 0x000e660000000800 */
[----:B------:R-:W-:Y:S01]  /*5720*/  IMAD R17, R17, R27, R6 ;  /* 0x0000001b11117224 */ /* 0x000fe200078e0206 */
[----:B------:R-:W-:-:S03]  /*5730*/  I2FP.F32.U32 R6, R30 ;  /* 0x0000001e00067245 */ /* 0x000fc60000201000 */
[----:B------:R-:W-:Y:S01]  /*5740*/  IMAD.IADD R5, R5, 0x1, R17 ;  /* 0x0000000105057824 */ /* 0x000fe200078e0211 */
[----:B------:R-:W2:Y:S01]  /*5750*/  LDC R32, c[0x0][0x658] ;  /* 0x00019600ff207b82 */ /* 0x000ea20000000800 */
[----:B---3--:R-:W-:Y:S01]  /*5760*/  ISETP.NE.U32.AND P0, PT, R34, RZ, PT ;  /* 0x000000ff2200720c */ /* 0x008fe20003f05070 */
[----:B------:R-:W-:-:S03]  /*5770*/  IMAD.MOV.U32 R17, RZ, RZ, -0x1 ;  /* 0xffffffffff117424 */ /* 0x000fc600078e00ff */
[----:B------:R-:W-:-:S03]  /*5780*/  ISETP.NE.AND.EX P0, PT, R35, RZ, PT, P0 ;  /* 0x000000ff2300720c */ /* 0x000fc60003f05300 */
[----:B------:R-:W3:Y:S01]  /*5790*/  LDC R27, c[0x0][0x148] ;  /* 0x00005200ff1b7b82 */ /* 0x000ee20000000800 */
[-CC-:B0-----:R-:W-:Y:S02]  /*57a0*/  SHF.R.U64 R22, R4, R16.reuse, R5.reuse ;  /* 0x0000001004167219 */ /* 0x181fe40000001205 */
[----:B------:R-:W-:Y:S01]  /*57b0*/  SHF.R.U32.HI R5, RZ, R16, R5 ;  /* 0x00000010ff057219 */ /* 0x000fe20000011605 */
[----:B------:R-:W-:-:S04]  /*57c0*/  FMUL R16, R6, UR6 ;  /* 0x0000000606107c20 */ /* 0x000fc80008400000 */
[----:B------:R-:W0:Y:S01]  /*57d0*/  LDC R28, c[0x0][0x600] ;  /* 0x00018000ff1c7b82 */ /* 0x000e220000000800 */
[----:B------:R4:W0:Y:S01]  /*57e0*/  F2I.U32.TRUNC.NTZ R25, R16 ;  /* 0x0000001000197305 */ /* 0x000822000020f000 */
[-CC-:B-1----:R-:W-:Y:S02]  /*57f0*/  SHF.R.U64 R6, R22, R18.reuse, R5.reuse ;  /* 0x0000001216067219 */ /* 0x182fe40000001205 */
[----:B------:R-:W-:-:S04]  /*5800*/  SHF.R.U32.HI R5, RZ, R18, R5 ;  /* 0x00000012ff057219 */ /* 0x000fc80000011605 */
[----:B------:R-:W1:Y:S01]  /*5810*/  LDC R33, c[0x0][0x648] ;  /* 0x00019200ff217b82 */ /* 0x000e620000000800 */
[-CC-:B--2---:R-:W-:Y:S02]  /*5820*/  SHF.R.U64 R26, R6, R32.reuse, R5.reuse ;  /* 0x00000020061a7219 */ /* 0x184fe40000001205 */
[-C--:B------:R-:W-:Y:S02]  /*5830*/  SHF.L.U32 R17, R17, R32.reuse, RZ ;  /* 0x0000002011117219 */ /* 0x080fe400000006ff */
[-C--:B------:R-:W-:Y:S01]  /*5840*/  SHF.R.U32.HI R5, RZ, R32.reuse, R5 ;  /* 0x00000020ff057219 */ /* 0x080fe20000011605 */
[----:B------:R-:W-:Y:S01]  /*5850*/  IMAD.MOV.U32 R4, RZ, RZ, R26 ;  /* 0x000000ffff047224 */ /* 0x000fe200078e001a */
[----:B------:R-:W-:Y:S01]  /*5860*/  SHF.L.U32 R32, R19, R32, RZ ;  /* 0x0000002013207219 */ /* 0x000fe200000006ff */
[----:B------:R-:W2:Y:S01]  /*5870*/  LDC R36, c[0x0][0x638] ;  /* 0x00018e00ff247b82 */ /* 0x000ea20000000800 */
[----:B------:R-:W-:-:S07]  /*5880*/  LOP3.LUT R31, RZ, R17, RZ, 0x33, !PT ;  /* 0x00000011ff1f7212 */ /* 0x000fce00078e33ff */
[----:B------:R-:W0:Y:S01]  /*5890*/  LDC R37, c[0x0][0x610] ;  /* 0x00018400ff257b82 */ /* 0x000e220000000800 */
[----:B----4-:R-:W-:Y:S05]  /*58a0*/  @!P0 BRA `(.L_x_111) ;  /* 0x0000000000288947 */ /* 0x010fea0003800000 */
[----:B------:R-:W4:Y:S02]  /*58b0*/  LDC R19, c[0x0][0x64c] ;  /* 0x00019300ff137b82 */ /* 0x000f240000000800 */
[----:B----4-:R-:W-:-:S05]  /*58c0*/  IADD3 R19, P0, R26, R19, RZ ;  /* 0x000000131a137210 */ /* 0x010fca0007f1e0ff */
        /* <DEDUP_REMOVED lines=8> */
.L_x_111:
[----:B-1----:R-:W-:Y:S01]  /*5950*/  SHF.R.U64 R4, R4, R33, R5 ;  /* 0x0000002104047219 */ /* 0x002fe20000001205 */
[----:B0-----:R-:W-:Y:S01]  /*5960*/  VIADD R19, R28, 0xffffffff ;  /* 0xffffffff1c137836 */ /* 0x001fe20000000000 */
[----:B------:R-:W-:Y:S01]  /*5970*/  LOP3.LUT R17, R6, R31, RZ, 0xc0, !PT ;  /* 0x0000001f06117212 */ /* 0x000fe200078ec0ff */
[----:B------:R-:W-:Y:S02]  /*5980*/  IMAD.MOV R25, RZ, RZ, -R25 ;  /* 0x000000ffff197224 */ /* 0x000fe400078e0a19 */
[----:B------:R-:W-:Y:S02]  /*5990*/  IMAD.MOV R5, RZ, RZ, -R4 ;  /* 0x000000ffff057224 */ /* 0x000fe400078e0a04 */
[----:B------:R-:W-:Y:S01]  /*59a0*/  IMAD R6, R32, R4, R17 ;  /* 0x0000000420067224 */ /* 0x000fe200078e0211 */
[----:B------:R-:W-:Y:S01]  /*59b0*/  LOP3.LUT R17, R22, R19, RZ, 0xc0, !PT ;  /* 0x0000001316117212 */ /* 0x000fe200078ec0ff */
[----:B---3--:R-:W-:Y:S02]  /*59c0*/  @P4 IMAD R29, R27, R25, R30 ;  /* 0x000000191b1d4224 */ /* 0x008fe400078e021e */
[----:B--2---:R-:W-:-:S02]  /*59d0*/  IMAD R4, R5, R36, R26 ;  /* 0x0000002405047224 */ /* 0x004fc400078e021a */
[----:B------:R-:W-:Y:S02]  /*59e0*/  IMAD R6, R6, R37, R29 ;  /* 0x0000002506067224 */ /* 0x000fe400078e021d */
[----:B------:R-:W-:Y:S02]  /*59f0*/  IMAD R5, R4, R28, R17 ;  /* 0x0000001c04057224 */ /* 0x000fe400078e0211 */
[----:B------:R-:W-:-:S03]  /*5a00*/  IMAD.MOV.U32 R16, RZ, RZ, 0x1 ;  /* 0x00000001ff107424 */ /* 0x000fc600078e00ff */
[----:B------:R-:W-:Y:S02]  /*5a10*/  SEL R4, R5, R6, !P4 ;  /* 0x0000000605047207 */ /* 0x000fe40006000000 */
[----:B------:R-:W-:Y:S01]  /*5a20*/  SEL R6, R6, R5, !P4 ;  /* 0x0000000506067207 */ /* 0x000fe20006000000 */
[----:B------:R-:W-:-:S07]  /*5a30*/  IMAD.MOV.U32 R5, RZ, RZ, R24 ;  /* 0x000000ffff057224 */ /* 0x000fce00078e0018 */
.L_x_109:
[----:B------:R-:W-:Y:S02]  /*5a40*/  LOP3.LUT P0, RZ, R16, 0xff, RZ, 0xc0, !PT ;  /* 0x000000ff10ff7812 */ /* 0x000fe4000780c0ff */
[----:B------:R-:W-:-:S11]  /*5a50*/  LOP3.LUT R89, R89, 0x1, RZ, 0x3c, !PT ;  /* 0x0000000159597812 */ /* 0x000fd600078e3cff */
[----:B------:R-:W-:Y:S05]  /*5a60*/  @P0 BRA `(.L_x_112) ;  /* 0xffffffbc006c0947 */ /* 0x000fea000383ffff */
[----:B------:R-:W-:Y:S05]  /*5a70*/  EXIT ;  /* 0x000000000000794d */ /* 0x000fea0003800000 */
.L_x_18:
[----:B------:R-:W-:-:S08]  /*5a80*/  ISETP.NE.AND P0, PT, R18, RZ, PT ;  /* 0x000000ff1200720c */ /* 0x000fd00003f05270 */
[----:B--23-5:R-:W0:-:S00]  /*5a90*/  USETMAXREG.DEALLOC.CTAPOOL 0x28 ;  /* 0x00000028000079c8 */ /* 0x02ce0000080e0500 */
[----:B------:R-:W-:Y:S05]  /*5aa0*/  @P0 EXIT ;  /* 0x000000000000094d */ /* 0x000fea0003800000 */
[----:B0-----:R-:W-:Y:S01]  /*5ab0*/  LOP3.LUT P0, RZ, R20, 0xff, RZ, 0xc0, !PT ;  /* 0x000000ff14ff7812 */ /* 0x001fe2000780c0ff */
[----:B------:R-:W-:Y:S02]  /*5ac0*/  IMAD.MOV.U32 R12, RZ, RZ, 0x1 ;  /* 0x00000001ff0c7424 */ /* 0x000fe400078e00ff */
[----:B------:R-:W-:-:S10]  /*5ad0*/  IMAD.MOV.U32 R15, RZ, RZ, RZ ;  /* 0x000000ffff0f7224 */ /* 0x000fd400078e00ff */
[----:B------:R-:W-:Y:S05]  /*5ae0*/  @!P0 BRA `(.L_x_113) ;  /* 0x0000000c00608947 */ /* 0x000fea0003800000 */
[----:B------:R-:W0:Y:S01]  /*5af0*/  S2UR UR9, SR_CgaCtaId ;  /* 0x00000000000979c3 */ /* 0x000e220000008800 */
[----:B------:R-:W-:Y:S01]  /*5b00*/  UMOV UR11, 0x1 ;  /* 0x00000001000b7882 */ /* 0x000fe20000000000 */
[----:B------:R-:W-:Y:S01]  /*5b10*/  LOP3.LUT P0, RZ, R11, 0x1f, RZ, 0xc0, !PT ;  /* 0x0000001f0bff7812 */ /* 0x000fe2000780c0ff */
[----:B------:R-:W-:Y:S01]  /*5b20*/  ULDC UR5, c[0x0][0x658] ;  /* 0x0001960000057ab9 */ /* 0x000fe20000000800 */
[----:B------:R-:W-:Y:S01]  /*5b30*/  UMOV UR7, 0xffffffff ;  /* 0xffffffff00077882 */ /* 0x000fe20000000000 */
[----:B------:R-:W-:Y:S01]  /*5b40*/  BSSY B0, `(.L_x_113) ;  /* 0x00000d2000007945 */ /* 0x000fe20003800000 */
[----:B------:R-:W-:Y:S01]  /*5b50*/  USHF.L.U32 UR7, UR7, UR5, URZ ;  /* 0x0000000507077299 */ /* 0x000fe2000800063f */
[C---:B------:R-:W-:Y:S01]  /*5b60*/  ISETP.NE.AND P2, PT, R10.reuse, RZ, PT ;  /* 0x000000ff0a00720c */ /* 0x040fe20003f45270 */
[----:B------:R-:W-:Y:S01]  /*5b70*/  IMAD.MOV.U32 R14, RZ, RZ, 0x1 ;  /* 0x00000001ff0e7424 */ /* 0x000fe200078e00ff */
[----:B------:R-:W-:Y:S01]  /*5b80*/  ISETP.NE.OR P0, PT, R10, RZ, !P0 ;  /* 0x000000ff0a00720c */ /* 0x000fe20004705670 */
[----:B------:R-:W-:Y:S01]  /*5b90*/  IMAD.MOV.U32 R12, RZ, RZ, 0x1 ;  /* 0x00000001ff0c7424 */ /* 0x000fe200078e00ff */
[----:B------:R-:W-:Y:S01]  /*5ba0*/  LOP3.LUT R13, R7, 0x2, RZ, 0xfc, !PT ;  /* 0x00000002070d7812 */ /* 0x000fe200078efcff */
[----:B------:R-:W-:Y:S01]  /*5bb0*/  IMAD.MOV.U32 R15, RZ, RZ, RZ ;  /* 0x000000ffff0f7224 */ /* 0x000fe200078e00ff */
[----:B------:R-:W-:Y:S01]  /*5bc0*/  ULDC UR4, c[0x0][0x600] ;  /* 0x0001800000047ab9 */ /* 0x000fe20000000800 */
[----:B------:R-:W-:Y:S01]  /*5bd0*/  UMOV UR18, 0x55 ;  /* 0x0000005500127882 */ /* 0x000fe20000000000 */
[----:B------:R-:W-:-:S02]  /*5be0*/  UIADD3 UR25, UR13, 0x1, URZ ;  /* 0x000000010d197890 */ /* 0x000fc4000fffe03f */
[----:B------:R-:W-:Y:S02]  /*5bf0*/  UIADD3 UR4, UR4, -0x1, URZ ;  /* 0xffffffff04047890 */ /* 0x000fe4000fffe03f */
[----:B------:R-:W-:Y:S02]  /*5c00*/  USHF.L.U32 UR5, UR11, UR5, URZ ;  /* 0x000000050b057299 */ /* 0x000fe4000800063f */
[----:B------:R-:W-:Y:S01]  /*5c10*/  ULOP3.LUT UR7, URZ, UR7, URZ, 0x33, !UPT ;  /* 0x000000073f077292 */ /* 0x000fe2000f8e333f */
[----:B------:R-:W-:Y:S01]  /*5c20*/  ULDC.64 UR26, c[0x0][0x198] ;  /* 0x00006600001a7ab9 */ /* 0x000fe20000000a00 */
[----:B0-----:R-:W-:Y:S02]  /*5c30*/  ULOP3.LUT UR8, UR9, 0x1, URZ, 0xc0, !UPT ;  /* 0x0000000109087892 */ /* 0x001fe4000f8ec03f */
[----:B------:R-:W-:Y:S02]  /*5c40*/  USHF.R.U32.HI UR28, URZ, 0x1, UR9 ;  /* 0x000000013f1c7899 */ /* 0x000fe40008011609 */
[----:B------:R-:W-:-:S02]  /*5c50*/  USHF.L.U32 UR6, UR9, 0x5, URZ ;  /* 0x0000000509067899 */ /* 0x000fc4000800063f */
[----:B------:R-:W-:Y:S02]  /*5c60*/  USHF.L.U32 UR29, UR9, 0xc, URZ ;  /* 0x0000000c091d7899 */ /* 0x000fe4000800063f */
[----:B------:R-:W-:Y:S02]  /*5c70*/  ULOP3.LUT UR9, UR9, 0xfffffffe, URZ, 0xc0, !UPT ;  /* 0xfffffffe09097892 */ /* 0x000fe4000f8ec03f */
[----:B------:R-:W-:Y:S02]  /*5c80*/  UISETP.GT.U32.AND UP0, UPT, UR8, 0xffff, UPT ;  /* 0x0000ffff0800788c */ /* 0x000fe4000bf04070 */
[----:B------:R-:W-:Y:S02]  /*5c90*/  USHF.L.U32 UR10, UR11, UR9, URZ ;  /* 0x000000090b0a7299 */ /* 0x000fe4000800063f */
[----:B------:R-:W-:Y:S02]  /*5ca0*/  ULOP3.LUT UR9, UR9, 0x1, URZ, 0xfc, !UPT ;  /* 0x0000000109097892 */ /* 0x000fe4000f8efc3f */
[----:B------:R-:W-:-:S02]  /*5cb0*/  USEL UR8, UR8, 0xffff, !UP0 ;  /* 0x0000ffff08087887 */ /* 0x000fc4000c000000 */
[----:B------:R-:W-:Y:S02]  /*5cc0*/  USHF.L.U32 UR9, UR11, UR9, URZ ;  /* 0x000000090b097299 */ /* 0x000fe4000800063f */
[----:B------:R-:W-:Y:S02]  /*5cd0*/  ULOP3.LUT UR8, UR8, 0xffff, URZ, 0xc0, !UPT ;  /* 0x0000ffff08087892 */ /* 0x000fe4000f8ec03f */
[----:B------:R-:W-:Y:S02]  /*5ce0*/  ULOP3.LUT UR6, UR6, 0x20, URZ, 0xc0, !UPT ;  /* 0x0000002006067892 */ /* 0x000fe4000f8ec03f */
[----:B------:R-:W-:Y:S02]  /*5cf0*/  ULOP3.LUT UR19, UR10, UR9, URZ, 0xfc, !UPT ;  /* 0x000000090a137292 */ /* 0x000fe4000f8efc3f */
[----:B------:R-:W-:-:S12]  /*5d00*/  USHF.L.U32 UR18, UR18, UR8, URZ ;  /* 0x0000000812127299 */ /* 0x000fd8000800063f */
.L_x_125:
[----:B------:R-:W-:-:S03]  /*5d10*/  UMOV UR8, 0xffffffff ;  /* 0xffffffff00087882 */ /* 0x000fc60000000000 */
[----:B------:R-:W-:Y:S05]  /*5d20*/  BRA.DIV UR8, `(.L_x_114) ;  /* 0x0000001608587947 */ /* 0x000fea000b800000 */
[----:B------:R-:W-:-:S13]  /*5d30*/  ELECT P1, URZ, PT ;  /* 0x00000000003f782f */ /* 0x000fda0003820000 */
.L_x_148:
[----:B------:R-:W0:Y:S01]  /*5d40*/  LDC R10, c[0x0][0x28c] ;  /* 0x0000a300ff0a7b82 */ /* 0x000e220000000800 */
[----:B------:R-:W-:Y:S01]  /*5d50*/  BSSY B1, `(.L_x_115) ;  /* 0x000003c000017945 */ /* 0x000fe20003800000 */
[----:B0-----:R-:W-:-:S13]  /*5d60*/  ISETP.LT.OR P1, PT, R10, 0x1, !P1 ;  /* 0x000000010a00780c */ /* 0x001fda0004f21670 */
[----:B------:R-:W-:Y:S05]  /*5d70*/  @P1 BRA `(.L_x_116) ;  /* 0x0000000000e41947 */ /* 0x000fea0003800000 */
[----:B------:R-:W-:Y:S01]  /*5d80*/  LEA R10, R6, UR28, 0x2 ;  /* 0x0000001c060a7c11 */ /* 0x000fe2000f8e10ff */
[----:B------:R-:W-:Y:S01]  /*5d90*/  IMAD.MOV.U32 R18, RZ, RZ, RZ ;  /* 0x000000ffff127224 */ /* 0x000fe200078e00ff */
[----:B------:R-:W-:Y:S01]  /*5da0*/  LEA R16, R4, UR6, 0x6 ;  /* 0x0000000604107c11 */ /* 0x000fe2000f8e30ff */
[----:B------:R-:W-:Y:S02]  /*5db0*/  IMAD.U32 R20, RZ, RZ, UR25 ;  /* 0x00000019ff147e24 */ /* 0x000fe4000f8e00ff */
[----:B------:R-:W-:Y:S02]  /*5dc0*/  IMAD.MOV.U32 R4, RZ, RZ, R12 ;  /* 0x000000ffff047224 */ /* 0x000fe400078e000c */
[----:B------:R-:W-:Y:S02]  /*5dd0*/  IMAD.MOV.U32 R6, RZ, RZ, R15 ;  /* 0x000000ffff067224 */ /* 0x000fe400078e000f */
[----:B------:R-:W-:-:S07]  /*5de0*/  IMAD.SHL.U32 R17, R10, 0x10, RZ ;  /* 0x000000100a117824 */ /* 0x000fce00078e00ff */
.L_x_120:
[----:B------:R-:W0:Y:S01]  /*5df0*/  S2R R11, SR_CgaCtaId ;  /* 0x00000000000b7919 */ /* 0x000e220000008800 */
[----:B------:R-:W-:-:S04]  /*5e00*/  MOV R10, 0x400 ;  /* 0x00000400000a7802 */ /* 0x000fc80000000f00 */
[----:B0-----:R-:W-:Y:S02]  /*5e10*/  LEA R21, R11, R10, 0x18 ;  /* 0x0000000a0b157211 */ /* 0x001fe400078ec0ff */
[----:B------:R-:W-:Y:S01]  /*5e20*/  SHF.L.U32 R10, R4, 0x1f, RZ ;  /* 0x0000001f040a7819 */ /* 0x000fe200000006ff */
[----:B------:R-:W0:Y:S02]  /*5e30*/  @!P2 LDC R11, c[0x0][0x500] ;  /* 0x00014000ff0bab82 */ /* 0x000e240000000800 */
[----:B------:R-:W-:-:S04]  /*5e40*/  IMAD R19, R6, 0x8, R21 ;  /* 0x0000000806137824 */ /* 0x000fc800078e0215 */
[----:B------:R-:W1:Y:S02]  /*5e50*/  SYNCS.PHASECHK.TRANS64.TRYWAIT P1, [R19+URZ+0x70], R10 ;  /* 0x0000700a130075a7 */ /* 0x000e64000802017f */
[----:B-1----:R-:W-:Y:S05]  /*5e60*/  @!P1 BRA `(.L_x_117) ;  /* 0x0000001400289947 */ /* 0x002fea0003800000 */
.L_x_149:
[----:B-1----:R-:W-:Y:S01]  /*5e70*/  PRMT R10, R13, 0x9910, RZ ;  /* 0x000099100d0a7816 */ /* 0x002fe200000000ff */
[----:B0-----:R0:W-:Y:S03]  /*5e80*/  @!P2 SYNCS.ARRIVE.TRANS64 RZ, [R19+URZ], R11 ;  /* 0x0000000b13ffa9a7 */ /* 0x0011e6000800003f */
[----:B------:R-:W-:-:S13]  /*5e90*/  ISETP.NE.AND P1, PT, R10, 0x2, PT ;  /* 0x000000020a00780c */ /* 0x000fda0003f25270 */
[----:B0-----:R-:W-:Y:S05]  /*5ea0*/  @P1 BRA `(.L_x_118) ;  /* 0x0000000000041947 */ /* 0x001fea0003800000 */
[----:B------:R-:W-:Y:S01]  /*5eb0*/  BPT.TRAP 0x1 ;  /* 0x000000040000795c */ /* 0x000fe20000300000 */
.L_x_118:
[----:B------:R-:W-:Y:S05]  /*5ec0*/  @P0 BRA `(.L_x_119) ;  /* 0x0000000000040947 */ /* 0x000fea0003800000 */
[----:B------:R-:W-:Y:S01]  /*5ed0*/  BPT.TRAP 0x1 ;  /* 0x000000040000795c */ /* 0x000fe20000300000 */
.L_x_119:
[----:B------:R-:W-:Y:S01]  /*5ee0*/  R2UR UR8, R6 ;  /* 0x00000000060872ca */ /* 0x000fe200000e0000 */
[----:B------:R-:W-:Y:S01]  /*5ef0*/  VIADD R20, R20, 0xffffffff ;  /* 0xffffffff14147836 */ /* 0x000fe20000000000 */
[----:B------:R-:W-:Y:S01]  /*5f00*/  R2UR UR22, R21 ;  /* 0x00000000151672ca */ /* 0x000fe200000e0000 */
[----:B------:R-:W-:Y:S01]  /*5f10*/  UIADD3 UR14, UP0, UR26, 0xf0, URZ ;  /* 0x000000f01a0e7890 */ /* 0x000fe2000ff1e03f */
[----:B------:R-:W-:Y:S01]  /*5f20*/  R2UR UR23, R17 ;  /* 0x00000000111772ca */ /* 0x000fe200000e0000 */
[----:B------:R-:W-:Y:S01]  /*5f30*/  UIADD3 UR32, UP1, UR26, 0x1f0, URZ ;  /* 0x000001f01a207890 */ /* 0x000fe2000ff3e03f */
[----:B------:R-:W-:Y:S01]  /*5f40*/  R2UR UR9, R19 ;  /* 0x00000000130972ca */ /* 0x000fe200000e0000 */
[----:B------:R-:W-:Y:S01]  /*5f50*/  UIADD3.X UR15, URZ, UR27, URZ, UP0, !UPT ;  /* 0x0000001b3f0f7290 */ /* 0x000fe200087fe43f */
[----:B------:R-:W-:Y:S01]  /*5f60*/  R2UR UR10, R18 ;  /* 0x00000000120a72ca */ /* 0x000fe200000e0000 */
[----:B------:R-:W-:Y:S01]  /*5f70*/  UPRMT UR20, URZ, 0x5410, UR18 ;  /* 0x000054103f147896 */ /* 0x000fe20008000012 */
[----:B------:R-:W-:Y:S01]  /*5f80*/  R2UR UR12, R5 ;  /* 0x00000000050c72ca */ /* 0x000fe200000e0000 */
[----:B------:R-:W-:Y:S01]  /*5f90*/  VIADD R6, R6, 0x1 ;  /* 0x0000000106067836 */ /* 0x000fe20000000000 */
[----:B------:R-:W-:Y:S01]  /*5fa0*/  R2UR UR24, R16 ;  /* 0x00000000101872ca */ /* 0x000fe200000e0000 */
[----:B------:R-:W-:Y:S01]  /*5fb0*/  USHF.L.U32 UR8, UR8, 0xd, URZ ;  /* 0x0000000d08087899 */ /* 0x000fe2000800063f */
[----:B------:R-:W-:Y:S01]  /*5fc0*/  ISETP.GT.AND P3, PT, R20, 0x1, PT ;  /* 0x000000011400780c */ /* 0x000fe20003f64270 */
[----:B------:R-:W-:Y:S01]  /*5fd0*/  UPRMT UR30, URZ, 0x5410, UR19 ;  /* 0x000054103f1e7896 */ /* 0x000fe20008000013 */
[----:B------:R-:W-:Y:S01]  /*5fe0*/  ISETP.NE.AND P1, PT, R6, 0xe, PT ;  /* 0x0000000e0600780c */ /* 0x000fe20003f25270 */
[----:B------:R-:W-:Y:S01]  /*5ff0*/  ULEA UR11, UR28, UR8, 0xb ;  /* 0x000000081c0b7291 */ /* 0x000fe2000f8e583f */
[----:B------:R-:W-:Y:S01]  /*6000*/  VIADD R18, R18, 0x80 ;  /* 0x0000008012127836 */ /* 0x000fe20000000000 */
[----:B------:R-:W-:Y:S01]  /*6010*/  ULOP3.LUT UR8, UR8, 0x1000, UR29, 0xf8, !UPT ;  /* 0x0000100008087892 */ /* 0x000fe2000f8ef81d */
[----:B------:R-:W-:Y:S01]  /*6020*/  SEL R11, RZ, 0x1, P1 ;  /* 0x00000001ff0b7807 */ /* 0x000fe20000800000 */
[----:B------:R-:W-:Y:S01]  /*6030*/  UIADD3 UR21, UR22, 0x200, UR11 ;  /* 0x0000020016157890 */ /* 0x000fe2000fffe00b */
[----:B------:R-:W-:Y:S01]  /*6040*/  SEL R6, R6, RZ, P1 ;  /* 0x000000ff06067207 */ /* 0x000fe20000800000 */
[----:B------:R-:W-:Y:S01]  /*6050*/  UIADD3 UR22, UR22, 0x1c200, UR8 ;  /* 0x0001c20016167890 */ /* 0x000fe2000fffe008 */
[----:B------:R-:W-:Y:S01]  /*6060*/  LOP3.LUT R4, R4, R11, RZ, 0x3c, !PT ;  /* 0x0000000b04047212 */ /* 0x000fe200078e3cff */
[----:B------:R-:W-:Y:S01]  /*6070*/  UIADD3.X UR33, URZ, UR27, URZ, UP1, !UPT ;  /* 0x0000001b3f217290 */ /* 0x000fe20008ffe43f */
[----:B------:R-:W-:Y:S01]  /*6080*/  UMOV UR16, 0x0 ;  /* 0x0000000000107882 */ /* 0x000fe20000000000 */
[----:B------:R-:W-:Y:S01]  /*6090*/  UMOV UR17, 0x10000000 ;  /* 0x1000000000117882 */ /* 0x000fe20000000000 */
[----:B------:R-:W-:Y:S01]  /*60a0*/  UMOV UR11, UR23 ;  /* 0x00000017000b7c82 */ /* 0x000fe20008000000 */
[----:B------:R-:W-:-:S02]  /*60b0*/  UMOV UR8, UR21 ;  /* 0x0000001500087c82 */ /* 0x000fc40008000000 */
[----:B------:R0:W-:Y:S02]  /*60c0*/  UTMALDG.3D.MULTICAST [UR8], [UR14], UR20, desc[UR16] ;  /* 0x000010080e0073b4 */ /* 0x0001e40008011814 */
[----:B0-----:R-:W-:Y:S01]  /*60d0*/  UMOV UR8, UR22 ;  /* 0x0000001600087c82 */ /* 0x001fe20008000000 */
[----:B------:R-:W-:Y:S02]  /*60e0*/  UMOV UR11, UR24 ;  /* 0x00000018000b7c82 */ /* 0x000fe40008000000 */
[----:B------:R0:W-:Y:S02]  /*60f0*/  UTMALDG.3D.MULTICAST [UR8], [UR32], UR30, desc[UR16] ;  /* 0x00001008200073b4 */ /* 0x0001e4000801181e */
[----:B0-----:R-:W-:Y:S05]  /*6100*/  @P3 BRA `(.L_x_120) ;  /* 0xfffffffc00383947 */ /* 0x001fea000383ffff */
.L_x_116:
[----:B------:R-:W-:Y:S05]  /*6110*/  BSYNC B1 ;  /* 0x0000000000017941 */ /* 0x000fea0003800000 */
.L_x_115:
[----:B------:R-:W-:Y:S01]  /*6120*/  LOP3.LUT P5, RZ, R14, 0xff, RZ, 0xc0, !PT ;  /* 0x000000ff0eff7812 */ /* 0x000fe200078ac0ff */
[----:B------:R-:W-:Y:S01]  /*6130*/  VIADD R6, R15, UR13 ;  /* 0x0000000d0f067c36 */ /* 0x000fe20008000000 */
[----:B------:R-:W-:Y:S01]  /*6140*/  ULDC.64 UR8, c[0x0][0x650] ;  /* 0x0001940000087ab9 */ /* 0x000fe20000000a00 */
[----:B------:R-:W-:Y:S01]  /*6150*/  IMAD.U32 R11, RZ, RZ, UR13 ;  /* 0x0000000dff0b7e24 */ /* 0x000fe2000f8e00ff */
[----:B------:R-:W-:Y:S01]  /*6160*/  UISETP.GE.U32.AND UP0, UPT, UR13, 0xe, UPT ;  /* 0x0000000e0d00788c */ /* 0x000fe2000bf06070 */
[----:B------:R-:W-:Y:S01]  /*6170*/  BSSY B1, `(.L_x_121) ;  /* 0x000006c000017945 */ /* 0x000fe20003800000 */
[----:B------:R-:W-:Y:S02]  /*6180*/  SHF.R.U32.HI R4, RZ, 0x1, R6 ;  /* 0x00000001ff047819 */ /* 0x000fe40000011606 */
[----:B------:R-:W-:Y:S02]  /*6190*/  ISETP.GT.U32.AND P1, PT, R6, 0xd, PT ;  /* 0x0000000d0600780c */ /* 0x000fe40003f24070 */
[----:B------:R-:W-:-:S02]  /*61a0*/  PLOP3.LUT P3, PT, PT, PT, UP0, 0x80, 0x0 ;  /* 0x000000000000781c */ /* 0x000fc40003f6f008 */
[----:B------:R-:W-:Y:S01]  /*61b0*/  ISETP.LT.U32.AND P1, PT, R11, 0xe, P1 ;  /* 0x0000000e0b00780c */ /* 0x000fe20000f21070 */
[----:B------:R-:W0:Y:S01]  /*61c0*/  @P5 S2R R10, SR_CgaCtaId ;  /* 0x00000000000a5919 */ /* 0x000e220000008800 */
[----:B------:R-:W-:Y:S02]  /*61d0*/  @P5 MOV R5, 0x400 ;  /* 0x0000040000055802 */ /* 0x000fe40000000f00 */
[----:B------:R-:W-:Y:S02]  /*61e0*/  PRMT R14, RZ, 0x7610, R14 ;  /* 0x00007610ff0e7816 */ /* 0x000fe4000000000e */
[----:B0-----:R-:W-:Y:S01]  /*61f0*/  @P5 LEA R10, R10, R5, 0x18 ;  /* 0x000000050a0a5211 */ /* 0x001fe200078ec0ff */
[----:B------:R-:W-:-:S03]  /*6200*/  IMAD.WIDE.U32 R4, R4, -0x6db6db6d, RZ ;  /* 0x9249249304047825 */ /* 0x000fc600078e00ff */
[----:B------:R0:W-:Y:S01]  /*6210*/  @P5 SYNCS.ARRIVE.TRANS64.A1T0 RZ, [R10+URZ+0x118], RZ ;  /* 0x000118ff0aff59a7 */ /* 0x0001e2000810003f */
[----:B------:R-:W-:Y:S01]  /*6220*/  IADD3 R2, P5, R2, R8, RZ ;  /* 0x0000000802027210 */ /* 0x000fe20007fbe0ff */
[----:B------:R-:W-:Y:S01]  /*6230*/  IMAD.MOV.U32 R4, RZ, RZ, -0x1 ;  /* 0xffffffffff047424 */ /* 0x000fe200078e00ff */
[----:B------:R-:W-:Y:S02]  /*6240*/  SHF.R.U32.HI R11, RZ, 0x2, R5 ;  /* 0x00000002ff0b7819 */ /* 0x000fe40000011605 */
[----:B------:R-:W-:Y:S01]  /*6250*/  SEL R5, RZ, 0x1, !P1 ;  /* 0x00000001ff057807 */ /* 0x000fe20004800000 */
[----:B------:R-:W-:Y:S01]  /*6260*/  IMAD.X R3, R3, 0x1, R0, P5 ;  /* 0x0000000103037824 */ /* 0x000fe200028e0600 */
[----:B------:R-:W-:Y:S01]  /*6270*/  ISETP.GE.U32.AND P1, PT, R2, UR8, PT ;  /* 0x0000000802007c0c */ /* 0x000fe2000bf26070 */
[----:B------:R-:W-:Y:S01]  /*6280*/  IMAD R15, R11, -0xe, R6 ;  /* 0xfffffff20b0f7824 */ /* 0x000fe200078e0206 */
[----:B------:R-:W-:Y:S01]  /*6290*/  LOP3.LUT R12, R12, R5, RZ, 0x3c, !PT ;  /* 0x000000050c0c7212 */ /* 0x000fe200078e3cff */
[----:B------:R-:W-:Y:S01]  /*62a0*/  IMAD.MOV.U32 R6, RZ, RZ, -0x1 ;  /* 0xffffffffff067424 */ /* 0x000fe200078e00ff */
[----:B------:R-:W-:Y:S01]  /*62b0*/  ISETP.GE.U32.AND.EX P1, PT, R3, UR9, PT, P1 ;  /* 0x0000000903007c0c */ /* 0x000fe2000bf26110 */
[----:B------:R-:W-:Y:S01]  /*62c0*/  IMAD.MOV.U32 R5, RZ, RZ, -0x1 ;  /* 0xffffffffff057424 */ /* 0x000fe200078e00ff */
[----:B------:R-:W-:-:S02]  /*62d0*/  @P3 LOP3.LUT R12, R12, 0x1, R11, 0x78, !PT ;  /* 0x000000010c0c3812 */ /* 0x000fc400078e780b */
[----:B0-----:R-:W-:-:S09]  /*62e0*/  PRMT R10, RZ, 0x7610, R10 ;  /* 0x00007610ff0a7816 */ /* 0x001fd2000000000a */
[----:B------:R-:W-:Y:S05]  /*62f0*/  @P1 BRA `(.L_x_122) ;  /* 0x00000004004c1947 */ /* 0x000fea0003800000 */
[----:B------:R-:W0:Y:S01]  /*6300*/  S2R R17, SR_CTAID.X ;  /* 0x0000000000117919 */ /* 0x000e220000002500 */
[----:B------:R-:W-:Y:S01]  /*6310*/  ULDC.64 UR8, c[0x0][0x628] ;  /* 0x00018a0000087ab9 */ /* 0x000fe20000000a00 */
[----:B------:R-:W1:Y:S01]  /*6320*/  LDC R18, c[0x0][0x144] ;  /* 0x00005100ff127b82 */ /* 0x000e620000000800 */
[----:B------:R-:W-:Y:S01]  /*6330*/  ISETP.NE.U32.AND P1, PT, RZ, UR8, PT ;  /* 0x00000008ff007c0c */ /* 0x000fe2000bf25070 */
[----:B------:R-:W2:Y:S01]  /*6340*/  S2R R6, SR_CTAID.Y ;  /* 0x0000000000067919 */ /* 0x000ea20000002600 */
[----:B------:R-:W-:Y:S01]  /*6350*/  ULDC UR10, c[0x0][0x150] ;  /* 0x00005400000a7ab9 */ /* 0x000fe20000000800 */
[----:B------:R-:W-:Y:S01]  /*6360*/  ULDC UR11, c[0x0][0x630] ;  /* 0x00018c00000b7ab9 */ /* 0x000fe20000000800 */
[----:B------:R-:W-:Y:S01]  /*6370*/  ISETP.NE.AND.EX P1, PT, RZ, UR9, PT, P1 ;  /* 0x00000009ff007c0c */ /* 0x000fe2000bf25310 */
[----:B------:R-:W-:Y:S01]  /*6380*/  IMAD.MOV.U32 R4, RZ, RZ, R2 ;  /* 0x000000ffff047224 */ /* 0x000fe200078e0002 */
[----:B0-----:R-:W-:-:S05]  /*6390*/  I2FP.F32.U32 R5, R17 ;  /* 0x0000001100057245 */ /* 0x001fca0000201000 */
[----:B------:R-:W-:Y:S01]  /*63a0*/  FMUL R20, R5, UR10 ;  /* 0x0000000a05147c20 */ /* 0x000fe20008400000 */
[----:B------:R-:W-:-:S05]  /*63b0*/  IMAD.MOV.U32 R5, RZ, RZ, R3 ;  /* 0x000000ffff057224 */ /* 0x000fca00078e0003 */
[----:B--2---:R-:W-:Y:S05]  /*63c0*/  @!P1 BRA `(.L_x_123) ;  /* 0x0000000000289947 */ /* 0x004fea0003800000 */
[----:B------:R-:W-:Y:S02]  /*63d0*/  ULDC UR10, c[0x0][0x634] ;  /* 0x00018d00000a7ab9 */ /* 0x000fe40000000800 */
[----:B------:R-:W-:-:S05]  /*63e0*/  IADD3 R5, P1, R2, UR10, RZ ;  /* 0x0000000a02057c10 */ /* 0x000fca000ff3e0ff */
[----:B------:R-:W-:-:S04]  /*63f0*/  IMAD.X R19, RZ, RZ, R3, P1 ;  /* 0x000000ffff137224 */ /* 0x000fc800008e0603 */
[----:B------:R-:W-:-:S04]  /*6400*/  IMAD.WIDE.U32 R10, R19, UR8, RZ ;  /* 0x00000008130a7c25 */ /* 0x000fc8000f8e00ff */
[----:B------:R-:W-:-:S04]  /*6410*/  IMAD.WIDE.U32 R10, P1, R5, UR9, R10 ;  /* 0x00000009050a7c25 */ /* 0x000fc8000f82000a */
[----:B------:R-:W-:-:S04]  /*6420*/  IMAD.WIDE.U32 R4, R5, UR8, RZ ;  /* 0x0000000805047c25 */ /* 0x000fc8000f8e00ff */
[----:B------:R-:W-:Y:S01]  /*6430*/  IMAD.MOV.U32 R4, RZ, RZ, R11 ;  /* 0x000000ffff047224 */ /* 0x000fe200078e000b */
[----:B------:R-:W-:Y:S01]  /*6440*/  IADD3 RZ, P3, R5, R10, RZ ;  /* 0x0000000a05ff7210 */ /* 0x000fe20007f7e0ff */
[----:B------:R-:W-:-:S04]  /*6450*/  IMAD.X R5, RZ, RZ, RZ, P1 ;  /* 0x000000ffff057224 */ /* 0x000fc800008e06ff */
[----:B------:R-:W-:-:S08]  /*6460*/  IMAD.WIDE.U32.X R4, R19, UR9, R4, P3 ;  /* 0x0000000913047c25 */ /* 0x000fd000098e0404 */
.L_x_123:
[--C-:B------:R-:W-:Y:S01]  /*6470*/  SHF.R.U64 R16, R4, UR11, R5.reuse ;  /* 0x0000000b04107c19 */ /* 0x100fe20008001205 */
[----:B------:R-:W0:Y:S01]  /*6480*/  F2I.U32.TRUNC.NTZ R20, R20 ;  /* 0x0000001400147305 */ /* 0x000e22000020f000 */
[----:B------:R-:W-:Y:S01]  /*6490*/  SHF.R.U32.HI R4, RZ, UR11, R5 ;  /* 0x0000000bff047c19 */ /* 0x000fe20008011605 */
[----:B------:R-:W-:Y:S01]  /*64a0*/  ULDC.64 UR8, c[0x0][0x620] ;  /* 0x0001880000087ab9 */ /* 0x000fe20000000a00 */
[----:B------:R-:W-:Y:S01]  /*64b0*/  IADD3 R11, P1, RZ, -R16, RZ ;  /* 0x80000010ff0b7210 */ /* 0x000fe20007f3e0ff */
[----:B------:R-:W-:Y:S01]  /*64c0*/  ULDC.64 UR10, c[0x0][0x640] ;  /* 0x00019000000a7ab9 */ /* 0x000fe20000000a00 */
[----:B------:R-:W2:Y:S03]  /*64d0*/  LDC R21, c[0x0][0x148] ;  /* 0x00005200ff157b82 */ /* 0x000ea60000000800 */
[----:B------:R-:W-:Y:S01]  /*64e0*/  IMAD.X R4, RZ, RZ, ~R4, P1 ;  /* 0x000000ffff047224 */ /* 0x000fe200008e0e04 */
[----:B------:R-:W-:-:S03]  /*64f0*/  ISETP.NE.U32.AND P1, PT, RZ, UR10, PT ;  /* 0x0000000aff007c0c */ /* 0x000fc6000bf25070 */
[----:B------:R-:W-:Y:S01]  /*6500*/  IMAD R10, R4, UR8, RZ ;  /* 0x00000008040a7c24 */ /* 0x000fe2000f8e02ff */
[----:B------:R-:W-:Y:S01]  /*6510*/  ISETP.NE.AND.EX P1, PT, RZ, UR11, PT, P1 ;  /* 0x0000000bff007c0c */ /* 0x000fe2000bf25310 */
[----:B------:R-:W-:Y:S01]  /*6520*/  IMAD.WIDE.U32 R4, R11, UR8, R2 ;  /* 0x000000080b047c25 */ /* 0x000fe2000f8e0002 */
[----:B------:R-:W-:-:S03]  /*6530*/  ULDC UR8, c[0x0][0x618] ;  /* 0x0001860000087ab9 */ /* 0x000fc60000000800 */
[----:B------:R-:W-:Y:S01]  /*6540*/  IMAD R11, R11, UR9, R10 ;  /* 0x000000090b0b7c24 */ /* 0x000fe2000f8e020a */
[----:B------:R-:W-:Y:S01]  /*6550*/  ULDC UR9, c[0x0][0x154] ;  /* 0x0000550000097ab9 */ /* 0x000fe20000000800 */
[----:B0-----:R-:W-:Y:S02]  /*6560*/  IMAD.MOV R10, RZ, RZ, -R20 ;  /* 0x000000ffff0a7224 */ /* 0x001fe400078e0a14 */
[----:B------:R-:W-:Y:S02]  /*6570*/  IMAD.IADD R5, R5, 0x1, R11 ;  /* 0x0000000105057824 */ /* 0x000fe400078e020b */
[----:B-1----:R-:W-:Y:S01]  /*6580*/  IMAD R17, R18, R10, R17 ;  /* 0x0000000a12117224 */ /* 0x002fe200078e0211 */
[----:B------:R-:W-:Y:S02]  /*6590*/  I2FP.F32.U32 R10, R6 ;  /* 0x00000006000a7245 */ /* 0x000fe40000201000 */
[--C-:B------:R-:W-:Y:S02]  /*65a0*/  SHF.R.U64 R18, R4, UR8, R5.reuse ;  /* 0x0000000804127c19 */ /* 0x100fe40008001205 */
[----:B------:R-:W-:Y:S01]  /*65b0*/  SHF.R.U32.HI R5, RZ, UR8, R5 ;  /* 0x00000008ff057c19 */ /* 0x000fe20008011605 */
[----:B------:R-:W-:Y:S01]  /*65c0*/  FMUL R10, R10, UR9 ;  /* 0x000000090a0a7c20 */ /* 0x000fe20008400000 */
[----:B------:R-:W-:-:S02]  /*65d0*/  ULDC UR8, c[0x0][0x608] ;  /* 0x0001820000087ab9 */ /* 0x000fc40000000800 */
[--C-:B------:R-:W-:Y:S01]  /*65e0*/  SHF.R.U64 R20, R18, UR8, R5.reuse ;  /* 0x0000000812147c19 */ /* 0x100fe20008001205 */
[----:B------:R0:W1:Y:S01]  /*65f0*/  F2I.U32.TRUNC.NTZ R22, R10 ;  /* 0x0000000a00167305 */ /* 0x000062000020f000 */
[----:B------:R-:W-:Y:S01]  /*6600*/  SHF.R.U32.HI R5, RZ, UR8, R5 ;  /* 0x00000008ff057c19 */ /* 0x000fe20008011605 */
[----:B------:R-:W-:-:S03]  /*6610*/  ULDC UR8, c[0x0][0x658] ;  /* 0x0001960000087ab9 */ /* 0x000fc60000000800 */
[--C-:B------:R-:W-:Y:S02]  /*6620*/  SHF.R.U64 R19, R20, UR8, R5.reuse ;  /* 0x0000000814137c19 */ /* 0x100fe40008001205 */
[----:B------:R-:W-:-:S03]  /*6630*/  SHF.R.U32.HI R23, RZ, UR8, R5 ;  /* 0x00000008ff177c19 */ /* 0x000fc60008011605 */
[----:B------:R-:W-:Y:S02]  /*6640*/  IMAD.MOV.U32 R4, RZ, RZ, R19 ;  /* 0x000000ffff047224 */ /* 0x000fe400078e0013 */
[----:B------:R-:W-:Y:S01]  /*6650*/  IMAD.MOV.U32 R5, RZ, RZ, R23 ;  /* 0x000000ffff057224 */ /* 0x000fe200078e0017 */
[----:B0-----:R-:W-:Y:S06]  /*6660*/  @!P1 BRA `(.L_x_124) ;  /* 0x0000000000289947 */ /* 0x001fec0003800000 */
        /* <DEDUP_REMOVED lines=10> */
.L_x_124:
[----:B------:R-:W-:Y:S01]  /*6710*/  ULDC UR8, c[0x0][0x648] ;  /* 0x0001920000087ab9 */ /* 0x000fe20000000800 */
[----:B-1----:R-:W-:Y:S01]  /*6720*/  IMAD.MOV R22, RZ, RZ, -R22 ;  /* 0x000000ffff167224 */ /* 0x002fe200078e0a16 */
[----:B------:R-:W-:Y:S01]  /*6730*/  SHF.R.U64 R5, R4, UR8, R5 ;  /* 0x0000000804057c19 */ /* 0x000fe20008001205 */
[----:B------:R-:W-:Y:S01]  /*6740*/  ULDC UR8, c[0x0][0x638] ;  /* 0x00018e0000087ab9 */ /* 0x000fe20000000800 */
[----:B------:R-:W-:Y:S01]  /*6750*/  LOP3.LUT R4, R20, UR7, RZ, 0xc0, !PT ;  /* 0x0000000714047c12 */ /* 0x000fe2000f8ec0ff */
[----:B--2---:R-:W-:Y:S01]  /*6760*/  @P4 IMAD R17, R21, R22, R6 ;  /* 0x0000001615114224 */ /* 0x004fe200078e0206 */
[----:B------:R-:W-:Y:S01]  /*6770*/  LOP3.LUT R18, R18, UR4, RZ, 0xc0, !PT ;  /* 0x0000000412127c12 */ /* 0x000fe2000f8ec0ff */
[----:B------:R-:W-:Y:S01]  /*6780*/  IMAD.MOV R6, RZ, RZ, -R5 ;  /* 0x000000ffff067224 */ /* 0x000fe200078e0a05 */
[----:B------:R-:W-:Y:S01]  /*6790*/  ULDC UR9, c[0x0][0x610] ;  /* 0x0001840000097ab9 */ /* 0x000fe20000000800 */
[----:B------:R-:W-:Y:S02]  /*67a0*/  IMAD R4, R5, UR5, R4 ;  /* 0x0000000505047c24 */ /* 0x000fe4000f8e0204 */
[----:B------:R-:W-:Y:S01]  /*67b0*/  IMAD R19, R6, UR8, R19 ;  /* 0x0000000806137c24 */ /* 0x000fe2000f8e0213 */
[----:B------:R-:W-:Y:S01]  /*67c0*/  ULDC UR8, c[0x0][0x600] ;  /* 0x0001800000087ab9 */ /* 0x000fe20000000800 */
[----:B------:R-:W-:-:S02]  /*67d0*/  IMAD R17, R4, UR9, R17 ;  /* 0x0000000904117c24 */ /* 0x000fc4000f8e0211 */
[----:B------:R-:W-:Y:S02]  /*67e0*/  IMAD R6, R19, UR8, R18 ;  /* 0x0000000813067c24 */ /* 0x000fe4000f8e0212 */
[----:B------:R-:W-:Y:S02]  /*67f0*/  IMAD.MOV.U32 R10, RZ, RZ, 0x1 ;  /* 0x00000001ff0a7424 */ /* 0x000fe400078e00ff */
[----:B------:R-:W-:Y:S01]  /*6800*/  IMAD.MOV.U32 R5, RZ, RZ, R16 ;  /* 0x000000ffff057224 */ /* 0x000fe200078e0010 */
[----:B------:R-:W-:Y:S02]  /*6810*/  SEL R4, R6, R17, !P4 ;  /* 0x0000001106047207 */ /* 0x000fe40006000000 */
[----:B------:R-:W-:-:S07]  /*6820*/  SEL R6, R17, R6, !P4 ;  /* 0x0000000611067207 */ /* 0x000fce0006000000 */
.L_x_122:
[----:B------:R-:W-:Y:S05]  /*6830*/  BSYNC B1 ;  /* 0x0000000000017941 */ /* 0x000fea0003800000 */
.L_x_121:
[----:B------:R-:W-:-:S13]  /*6840*/  LOP3.LUT P1, RZ, R10, 0xff, RZ, 0xc0, !PT ;  /* 0x000000ff0aff7812 */ /* 0x000fda000782c0ff */
[----:B------:R-:W-:Y:S05]  /*6850*/  @P1 BRA `(.L_x_125) ;  /* 0xfffffff4002c1947 */ /* 0x000fea000383ffff */
[----:B------:R-:W-:Y:S05]  /*6860*/  BSYNC B0 ;  /* 0x0000000000007941 */ /* 0x000fea0003800000 */
.L_x_113:
[----:B------:R-:W-:-:S03]  /*6870*/  UMOV UR8, 0xffffffff ;  /* 0xffffffff00087882 */ /* 0x000fc60000000000 */
[----:B------:R-:W-:Y:S05]  /*6880*/  BRA.DIV UR8, `(.L_x_126) ;  /* 0x0000000a08b47947 */ /* 0x000fea000b800000 */
[----:B------:R-:W-:-:S13]  /*6890*/  ELECT P0, URZ, PT ;  /* 0x00000000003f782f */ /* 0x000fda0003800000 */
.L_x_152:
[----:B------:R-:W-:Y:S04]  /*68a0*/  BSSY B0, `(.L_x_127) ;  /* 0x0000085000007945 */ /* 0x000fe80003800000 */
[----:B------:R-:W-:Y:S05]  /*68b0*/  @!P0 BRA `(.L_x_128) ;  /* 0x00000008000c8947 */ /* 0x000fea0003800000 */
[----:B------:R-:W-:-:S04]  /*68c0*/  LOP3.LUT R7, R7, 0x2, RZ, 0xfc, !PT ;  /* 0x0000000207077812 */ /* 0x000fc800078efcff */
[----:B------:R-:W-:-:S13]  /*68d0*/  ISETP.NE.AND P0, PT, R7, 0x3, PT ;  /* 0x000000030700780c */ /* 0x000fda0003f05270 */
[----:B------:R-:W-:Y:S05]  /*68e0*/  @!P0 BRA `(.L_x_129) ;  /* 0x0000000000048947 */ /* 0x000fea0003800000 */
[----:B------:R-:W-:Y:S01]  /*68f0*/  BPT.TRAP 0x1 ;  /* 0x000000040000795c */ /* 0x000fe20000300000 */
.L_x_129:
[----:B------:R-:W0:Y:S01]  /*6900*/  S2R R3, SR_CgaCtaId ;  /* 0x0000000000037919 */ /* 0x000e220000008800 */
[----:B------:R-:W-:Y:S02]  /*6910*/  MOV R0, 0x400 ;  /* 0x0000040000007802 */ /* 0x000fe40000000f00 */
[----:B------:R-:W-:Y:S02]  /*6920*/  SHF.L.U32 R2, R12, 0x1f, RZ ;  /* 0x0000001f0c027819 */ /* 0x000fe400000006ff */
[----:B0-----:R-:W-:-:S05]  /*6930*/  LEA R0, R3, R0, 0x18 ;  /* 0x0000000003007211 */ /* 0x001fca00078ec0ff */
[----:B------:R-:W-:-:S04]  /*6940*/  VIADD R0, R0, 0x70 ;  /* 0x0000007000007836 */ /* 0x000fc80000000000 */
[C---:B------:R-:W-:Y:S02]  /*6950*/  IMAD R5, R15.reuse, 0x8, R0 ;  /* 0x000000080f057824 */ /* 0x040fe400078e0200 */
[----:B------:R-:W-:Y:S02]  /*6960*/  VIADD R15, R15, 0x1 ;  /* 0x000000010f0f7836 */ /* 0x000fe40000000000 */
[----:B------:R-:W0:Y:S03]  /*6970*/  SYNCS.PHASECHK.TRANS64.TRYWAIT P0, [R5+URZ], R2 ;  /* 0x00000002050075a7 */ /* 0x000e26000800017f */
[----:B------:R-:W-:-:S04]  /*6980*/  ISETP.NE.AND P1, PT, R15, 0xe, PT ;  /* 0x0000000e0f00780c */ /* 0x000fc80003f25270 */
[----:B------:R-:W-:Y:S02]  /*6990*/  SEL R3, RZ, 0x1, P1 ;  /* 0x00000001ff037807 */ /* 0x000fe40000800000 */
[----:B------:R-:W-:Y:S02]  /*69a0*/  SEL R15, R15, RZ, P1 ;  /* 0x000000ff0f0f7207 */ /* 0x000fe40000800000 */
[----:B------:R-:W-:-:S03]  /*69b0*/  LOP3.LUT R12, R12, R3, RZ, 0x3c, !PT ;  /* 0x000000030c0c7212 */ /* 0x000fc600078e3cff */
[----:B------:R-:W-:Y:S01]  /*69c0*/  IMAD R7, R15, 0x8, R0 ;  /* 0x000000080f077824 */ /* 0x000fe200078e0200 */
[----:B------:R-:W-:Y:S01]  /*69d0*/  SHF.L.U32 R4, R12, 0x1f, RZ ;  /* 0x0000001f0c047819 */ /* 0x000fe200000006ff */
[----:B0-----:R-:W-:Y:S06]  /*69e0*/  @!P0 BRA `(.L_x_130) ;  /* 0x0000000800808947 */ /* 0x001fec0003800000 */
.L_x_153:
[----:B------:R-:W1:Y:S01]  /*69f0*/  SYNCS.PHASECHK.TRANS64.TRYWAIT P0, [R7+URZ], R4 ;  /* 0x00000004070075a7 */ /* 0x000e62000800017f */
[----:B0-----:R-:W-:-:S05]  /*6a00*/  VIADD R2, R15, 0x1 ;  /* 0x000000010f027836 */ /* 0x001fca0000000000 */
[----:B------:R-:W-:-:S04]  /*6a10*/  ISETP.NE.AND P1, PT, R2, 0xe, PT ;  /* 0x0000000e0200780c */ /* 0x000fc80003f25270 */
[----:B------:R-:W-:Y:S02]  /*6a20*/  SEL R3, RZ, 0x1, P1 ;  /* 0x00000001ff037807 */ /* 0x000fe40000800000 */
[----:B------:R-:W-:Y:S02]  /*6a30*/  SEL R9, R2, RZ, P1 ;  /* 0x000000ff02097207 */ /* 0x000fe40000800000 */
[----:B------:R-:W-:-:S03]  /*6a40*/  LOP3.LUT R12, R12, R3, RZ, 0x3c, !PT ;  /* 0x000000030c0c7212 */ /* 0x000fc600078e3cff */
[----:B------:R-:W-:Y:S01]  /*6a50*/  IMAD R6, R9, 0x8, R0 ;  /* 0x0000000809067824 */ /* 0x000fe200078e0200 */
[----:B------:R-:W-:Y:S01]  /*6a60*/  SHF.L.U32 R5, R12, 0x1f, RZ ;  /* 0x0000001f0c057819 */ /* 0x000fe200000006ff */
[----:B-1----:R-:W-:Y:S06]  /*6a70*/  @!P0 BRA `(.L_x_131) ;  /* 0x0000000800708947 */ /* 0x002fec0003800000 */
.L_x_154:
[----:B------:R-:W1:Y:S01]  /*6a80*/  SYNCS.PHASECHK.TRANS64.TRYWAIT P0, [R6+URZ], R5 ;  /* 0x00000005060075a7 */ /* 0x000e62000800017f */
[----:B------:R-:W-:-:S05]  /*6a90*/  VIADD R2, R9, 0x1 ;  /* 0x0000000109027836 */ /* 0x000fca0000000000 */
[----:B------:R-:W-:-:S04]  /*6aa0*/  ISETP.NE.AND P1, PT, R2, 0xe, PT ;  /* 0x0000000e0200780c */ /* 0x000fc80003f25270 */
[----:B------:R-:W-:Y:S02]  /*6ab0*/  SEL R3, RZ, 0x1, P1 ;  /* 0x00000001ff037807 */ /* 0x000fe40000800000 */
[----:B0-----:R-:W-:Y:S02]  /*6ac0*/  SEL R7, R2, RZ, P1 ;  /* 0x000000ff02077207 */ /* 0x001fe40000800000 */
[----:B------:R-:W-:-:S03]  /*6ad0*/  LOP3.LUT R12, R12, R3, RZ, 0x3c, !PT ;  /* 0x000000030c0c7212 */ /* 0x000fc600078e3cff */
[----:B------:R-:W-:Y:S01]  /*6ae0*/  IMAD R9, R7, 0x8, R0 ;  /* 0x0000000807097824 */ /* 0x000fe200078e0200 */
[----:B------:R-:W-:Y:S01]  /*6af0*/  SHF.L.U32 R4, R12, 0x1f, RZ ;  /* 0x0000001f0c047819 */ /* 0x000fe200000006ff */
[----:B-1----:R-:W-:Y:S06]  /*6b00*/  @!P0 BRA `(.L_x_132) ;  /* 0x0000000800608947 */ /* 0x002fec0003800000 */
.L_x_155:
[----:B------:R-:W1:Y:S01]  /*6b10*/  SYNCS.PHASECHK.TRANS64.TRYWAIT P0, [R9+URZ], R4 ;  /* 0x00000004090075a7 */ /* 0x000e62000800017f */
[----:B------:R-:W-:-:S05]  /*6b20*/  VIADD R2, R7, 0x1 ;  /* 0x0000000107027836 */ /* 0x000fca0000000000 */
[----:B------:R-:W-:-:S04]  /*6b30*/  ISETP.NE.AND P1, PT, R2, 0xe, PT ;  /* 0x0000000e0200780c */ /* 0x000fc80003f25270 */
[----:B------:R-:W-:Y:S02]  /*6b40*/  SEL R3, RZ, 0x1, P1 ;  /* 0x00000001ff037807 */ /* 0x000fe40000800000 */
[----:B------:R-:W-:Y:S02]  /*6b50*/  SEL R7, R2, RZ, P1 ;  /* 0x000000ff02077207 */ /* 0x000fe40000800000 */
[----:B------:R-:W-:-:S03]  /*6b60*/  LOP3.LUT R12, R12, R3, RZ, 0x3c, !PT ;  /* 0x000000030c0c7212 */ /* 0x000fc600078e3cff */
[----:B0-----:R-:W-:Y:S01]  /*6b70*/  IMAD R6, R7, 0x8, R0 ;  /* 0x0000000807067824 */ /* 0x001fe200078e0200 */
[----:B------:R-:W-:Y:S01]  /*6b80*/  SHF.L.U32 R5, R12, 0x1f, RZ ;  /* 0x0000001f0c057819 */ /* 0x000fe200000006ff */
[----:B-1----:R-:W-:Y:S06]  /*6b90*/  @!P0 BRA `(.L_x_133) ;  /* 0x0000000800508947 */ /* 0x002fec0003800000 */
.L_x_156:
        /* <DEDUP_REMOVED lines=9> */
.L_x_157:
        /* <DEDUP_REMOVED lines=9> */
.L_x_158:
        /* <DEDUP_REMOVED lines=9> */
.L_x_159:
        /* <DEDUP_REMOVED lines=9> */
.L_x_160:
        /* <DEDUP_REMOVED lines=9> */
.L_x_161:
        /* <DEDUP_REMOVED lines=9> */
.L_x_162:
        /* <DEDUP_REMOVED lines=9> */
.L_x_163:
        /* <DEDUP_REMOVED lines=9> */
.L_x_164:
[----:B------:R-:W1:Y:S01]  /*7020*/  SYNCS.PHASECHK.TRANS64.TRYWAIT P0, [R6+URZ], R5 ;  /* 0x00000005060075a7 */ /* 0x000e62000800017f */
[----:B------:R-:W-:-:S05]  /*7030*/  VIADD R2, R7, 0x1 ;  /* 0x0000000107027836 */ /* 0x000fca0000000000 */
[----:B------:R-:W-:-:S04]  /*7040*/  ISETP.NE.AND P1, PT, R2, 0xe, PT ;  /* 0x0000000e0200780c */ /* 0x000fc80003f25270 */
[----:B0-----:R-:W-:Y:S02]  /*7050*/  SEL R4, RZ, 0x1, P1 ;  /* 0x00000001ff047807 */ /* 0x001fe40000800000 */
[----:B------:R-:W-:Y:S02]  /*7060*/  SEL R3, R2, RZ, P1 ;  /* 0x000000ff02037207 */ /* 0x000fe40000800000 */
[----:B------:R-:W-:Y:S01]  /*7070*/  LOP3.LUT R4, R11, R4, RZ, 0x3c, !PT ;  /* 0x000000040b047212 */ /* 0x000fe200078e3cff */
[----:B-1----:R-:W-:Y:S06]  /*7080*/  @!P0 BRA `(.L_x_142) ;  /* 0x0000000400c88947 */ /* 0x002fec0003800000 */
.L_x_165:
[----:B------:R-:W-:Y:S01]  /*7090*/  IMAD R3, R3, 0x8, R0 ;  /* 0x0000000803037824 */ /* 0x000fe200078e0200 */
[----:B------:R-:W-:-:S07]  /*70a0*/  SHF.L.U32 R0, R4, 0x1f, RZ ;  /* 0x0000001f04007819 */ /* 0x000fce00000006ff */
.L_x_143:
[----:B-1----:R1:W2:Y:S02]  /*70b0*/  SYNCS.PHASECHK.TRANS64.TRYWAIT P0, [R3+URZ], R0 ;  /* 0x00000000030075a7 */ /* 0x0022a4000800017f */
[----:B--2---:R-:W-:Y:S05]  /*70c0*/  @!P0 NANOSLEEP.SYNCS 0x989680 ;  /* 0x009896800000895d */ /* 0x004fea0003900000 */
[----:B------:R-:W2:Y:S02]  /*70d0*/  @!P0 SYNCS.PHASECHK.TRANS64 P0, [R3+URZ], R0 ;  /* 0x00000000030085a7 */ /* 0x000ea4000800007f */
[----:B--2---:R-:W-:Y:S05]  /*70e0*/  @!P0 BRA `(.L_x_143) ;  /* 0xfffffffc00f08947 */ /* 0x004fea000383ffff */
.L_x_128:
[----:B------:R-:W-:Y:S05]  /*70f0*/  BSYNC B0 ;  /* 0x0000000000007941 */ /* 0x000fea0003800000 */
.L_x_127:
[----:B------:R-:W-:Y:S05]  /*7100*/  EXIT ;  /* 0x000000000000794d */ /* 0x000fea0003800000 */
.L_x_20:
[----:B0-----:R-:W-:-:S04]  /*7110*/  IMAD.U32 R17, RZ, RZ, UR11 ;  /* 0x0000000bff117e24 */ /* 0x001fc8000f8e00ff */
[----:B------:R0:W1:Y:S03]  /*7120*/  SYNCS.PHASECHK.TRANS64.TRYWAIT P0, [R17+URZ+-0x8], R16 ;  /* 0xfffff810110075a7 */ /* 0x000066000800017f */
[----:B-1----:R-:W-:Y:S05]  /*7130*/  @!P0 NANOSLEEP.SYNCS 0x989680 ;  /* 0x009896800000895d */ /* 0x002fea0003900000 */
[----:B------:R-:W1:Y:S02]  /*7140*/  @!P0 SYNCS.PHASECHK.TRANS64 P0, [R17+URZ+-0x8], R16 ;  /* 0xfffff810110085a7 */ /* 0x000e64000800007f */
[----:B-1----:R-:W-:Y:S05]  /*7150*/  @!P0 BRA `(.L_x_20) ;  /* 0xfffffffc00ec8947 */ /* 0x002fea000383ffff */
[----:B------:R-:W-:Y:S05]  /*7160*/  BRA `(.L_x_144) ;  /* 0xffffffa400c87947 */ /* 0x000fea000383ffff */
.L_x_25:
[----:B-1----:R-:W-:-:S04]  /*7170*/  IMAD.U32 R17, RZ, RZ, UR6 ;  /* 0x00000006ff117e24 */ /* 0x002fc8000f8e00ff */
[----:B------:R1:W4:Y:S03]  /*7180*/  SYNCS.PHASECHK.TRANS64.TRYWAIT P0, [R17+URZ], R16 ;  /* 0x00000010110075a7 */ /* 0x000326000800017f */
[----:B----4-:R-:W-:Y:S05]  /*7190*/  @!P0 NANOSLEEP.SYNCS 0x989680 ;  /* 0x009896800000895d */ /* 0x010fea0003900000 */
[----:B------:R-:W4:Y:S02]  /*71a0*/  @!P0 SYNCS.PHASECHK.TRANS64 P0, [R17+URZ], R16 ;  /* 0x00000010110085a7 */ /* 0x000f24000800007f */
[----:B----4-:R-:W-:Y:S05]  /*71b0*/  @!P0 BRA `(.L_x_25) ;  /* 0xfffffffc00ec8947 */ /* 0x010fea000383ffff */
[----:B------:R-:W-:Y:S05]  /*71c0*/  BRA `(.L_x_24) ;  /* 0xffffffa800707947 */ /* 0x000fea000383ffff */
.L_x_31:
[----:B-1----:R-:W-:-:S04]  /*71d0*/  IMAD.U32 R19, RZ, RZ, UR16 ;  /* 0x00000010ff137e24 */ /* 0x002fc8000f8e00ff */
[----:B------:R1:W4:Y:S03]  /*71e0*/  SYNCS.PHASECHK.TRANS64.TRYWAIT P0, [R19+URZ], R18 ;  /* 0x00000012130075a7 */ /* 0x000326000800017f */
[----:B----4-:R-:W-:Y:S05]  /*71f0*/  @!P0 NANOSLEEP.SYNCS 0x989680 ;  /* 0x009896800000895d */ /* 0x010fea0003900000 */
[----:B------:R-:W4:Y:S02]  /*7200*/  @!P0 SYNCS.PHASECHK.TRANS64 P0, [R19+URZ], R18 ;  /* 0x00000012130085a7 */ /* 0x000f24000800007f */
[----:B----4-:R-:W-:Y:S05]  /*7210*/  @!P0 BRA `(.L_x_31) ;  /* 0xfffffffc00ec8947 */ /* 0x010fea000383ffff */
[----:B------:R-:W-:Y:S05]  /*7220*/  BRA `(.L_x_30) ;  /* 0xffffffac00f47947 */ /* 0x000fea000383ffff */
.L_x_41:
[----:B0-----:R-:W-:-:S04]  /*7230*/  IMAD.U32 R17, RZ, RZ, UR11 ;  /* 0x0000000bff117e24 */ /* 0x001fc8000f8e00ff */
[----:B------:R0:W1:Y:S03]  /*7240*/  SYNCS.PHASECHK.TRANS64.TRYWAIT P0, [R17+URZ+0x8], R16 ;  /* 0x00000810110075a7 */ /* 0x000066000800017f */
[----:B-1----:R-:W-:Y:S05]  /*7250*/  @!P0 NANOSLEEP.SYNCS 0x989680 ;  /* 0x009896800000895d */ /* 0x002fea0003900000 */
[----:B------:R-:W1:Y:S02]  /*7260*/  @!P0 SYNCS.PHASECHK.TRANS64 P0, [R17+URZ+0x8], R16 ;  /* 0x00000810110085a7 */ /* 0x000e64000800007f */
[----:B-1----:R-:W-:Y:S05]  /*7270*/  @!P0 BRA `(.L_x_41) ;  /* 0xfffffffc00ec8947 */ /* 0x002fea000383ffff */
[----:B------:R-:W-:Y:S05]  /*7280*/  BRA `(.L_x_145) ;  /* 0xffffffb8007c7947 */ /* 0x000fea000383ffff */
.L_x_114:
[----:B------:R-:W-:Y:S01]  /*7290*/  BSSY B1, `(.L_x_146) ;  /* 0x0000006000017945 */ /* 0x000fe20003800000 */
[----:B------:R-:W-:-:S07]  /*72a0*/  IMAD.MOV.U32 R10, RZ, RZ, -0x1 ;  /* 0xffffffffff0a7424 */ /* 0x000fce00078e00ff */
[----:B------:R-:W-:Y:S05]  /*72b0*/  WARPSYNC.COLLECTIVE R10, `(.L_x_147) ;  /* 0x000000000a0c7348 */ /* 0x000fea0003c00000 */
[----:B------:R-:W-:Y:S02]  /*72c0*/  ELECT P1, UR62, PT ;  /* 0x00000000003e782f */ /* 0x000fe40003820000 */
[----:B------:R-:W-:Y:S01]  /*72d0*/  MOV R10, UR62 ;  /* 0x0000003e000a7c02 */ /* 0x000fe20008000f00 */
[----:B------:R-:W-:Y:S10]  /*72e0*/  ENDCOLLECTIVE ;  /* 0x000000000000791b */ /* 0x000ff40003800000 */
.L_x_147:
[----:B------:R-:W-:Y:S05]  /*72f0*/  BSYNC B1 ;  /* 0x0000000000017941 */ /* 0x000fea0003800000 */
.L_x_146:
[----:B------:R-:W-:Y:S05]  /*7300*/  BRA `(.L_x_148) ;  /* 0xffffffe8008c7947 */ /* 0x000fea000383ffff */
.L_x_117:
[----:B-1----:R1:W2:Y:S02]  /*7310*/  SYNCS.PHASECHK.TRANS64.TRYWAIT P1, [R19+URZ+0x70], R10 ;  /* 0x0000700a130075a7 */ /* 0x0022a4000802017f */
[----:B--2---:R-:W-:Y:S05]  /*7320*/  @!P1 NANOSLEEP.SYNCS 0x989680 ;  /* 0x009896800000995d */ /* 0x004fea0003900000 */
[----:B------:R-:W2:Y:S02]  /*7330*/  @!P1 SYNCS.PHASECHK.TRANS64 P1, [R19+URZ+0x70], R10 ;  /* 0x0000700a130095a7 */ /* 0x000ea4000802007f */
[----:B--2---:R-:W-:Y:S05]  /*7340*/  @!P1 BRA `(.L_x_117) ;  /* 0xfffffffc00f09947 */ /* 0x004fea000383ffff */
[----:B------:R-:W-:Y:S05]  /*7350*/  BRA `(.L_x_149) ;  /* 0xffffffe800c47947 */ /* 0x000fea000383ffff */
.L_x_126:
[----:B------:R-:W-:Y:S01]  /*7360*/  BSSY B0, `(.L_x_150) ;  /* 0x0000006000007945 */ /* 0x000fe20003800000 */
[----:B------:R-:W-:-:S07]  /*7370*/  IMAD.MOV.U32 R10, RZ, RZ, -0x1 ;  /* 0xffffffffff0a7424 */ /* 0x000fce00078e00ff */
[----:B------:R-:W-:Y:S05]  /*7380*/  WARPSYNC.COLLECTIVE R10, `(.L_x_151) ;  /* 0x000000000a0c7348 */ /* 0x000fea0003c00000 */
[----:B------:R-:W-:Y:S02]  /*7390*/  ELECT P1, UR62, PT ;  /* 0x00000000003e782f */ /* 0x000fe40003820000 */
[----:B------:R-:W-:Y:S01]  /*73a0*/  MOV R10, UR62 ;  /* 0x0000003e000a7c02 */ /* 0x000fe20008000f00 */
[----:B------:R-:W-:Y:S10]  /*73b0*/  ENDCOLLECTIVE ;  /* 0x000000000000791b */ /* 0x000ff40003800000 */
.L_x_151:
[----:B------:R-:W-:Y:S05]  /*73c0*/  BSYNC B0 ;  /* 0x0000000000007941 */ /* 0x000fea0003800000 */
.L_x_150:
[----:B------:R-:W-:Y:S01]  /*73d0*/  PLOP3.LUT P0, PT, P1, PT, PT, 0x80, 0x0 ;  /* 0x000000000000781c */ /* 0x000fe20000f0f070 */
[----:B------:R-:W-:-:S12]  /*73e0*/  BRA `(.L_x_152) ;  /* 0xfffffff4002c7947 */ /* 0x000fd8000383ffff */
.L_x_130:
[----:B0-----:R0:W1:Y:S02]  /*73f0*/  SYNCS.PHASECHK.TRANS64.TRYWAIT P0, [R5+URZ], R2 ;  /* 0x00000002050075a7 */ /* 0x001064000800017f */
[----:B-1----:R-:W-:Y:S05]  /*7400*/  @!P0 NANOSLEEP.SYNCS 0x989680 ;  /* 0x009896800000895d */ /* 0x002fea0003900000 */
[----:B------:R-:W1:Y:S02]  /*7410*/  @!P0 SYNCS.PHASECHK.TRANS64 P0, [R5+URZ], R2 ;  /* 0x00000002050085a7 */ /* 0x000e64000800007f */
[----:B-1----:R-:W-:Y:S05]  /*7420*/  @!P0 BRA `(.L_x_130) ;  /* 0xfffffffc00f08947 */ /* 0x002fea000383ffff */
[----:B------:R-:W-:Y:S05]  /*7430*/  BRA `(.L_x_153) ;  /* 0xfffffff4006c7947 */ /* 0x000fea000383ffff */
.L_x_131:
[----:B0-----:R0:W1:Y:S02]  /*7440*/  SYNCS.PHASECHK.TRANS64.TRYWAIT P0, [R7+URZ], R4 ;  /* 0x00000004070075a7 */ /* 0x001064000800017f */
[----:B-1----:R-:W-:Y:S05]  /*7450*/  @!P0 NANOSLEEP.SYNCS 0x989680 ;  /* 0x009896800000895d */ /* 0x002fea0003900000 */
[----:B------:R-:W1:Y:S02]  /*7460*/  @!P0 SYNCS.PHASECHK.TRANS64 P0, [R7+URZ], R4 ;  /* 0x00000004070085a7 */ /* 0x000e64000800007f */
[----:B-1----:R-:W-:Y:S05]  /*7470*/  @!P0 BRA `(.L_x_131) ;  /* 0xfffffffc00f08947 */ /* 0x002fea000383ffff */
[----:B------:R-:W-:Y:S05]  /*7480*/  BRA `(.L_x_154) ;  /* 0xfffffff4007c7947 */ /* 0x000fea000383ffff */
.L_x_132:
[----:B0-----:R0:W1:Y:S02]  /*7490*/  SYNCS.PHASECHK.TRANS64.TRYWAIT P0, [R6+URZ], R5 ;  /* 0x00000005060075a7 */ /* 0x001064000800017f */
[----:B-1----:R-:W-:Y:S05]  /*74a0*/  @!P0 NANOSLEEP.SYNCS 0x989680 ;  /* 0x009896800000895d */ /* 0x002fea0003900000 */
[----:B------:R-:W1:Y:S02]  /*74b0*/  @!P0 SYNCS.PHASECHK.TRANS64 P0, [R6+URZ], R5 ;  /* 0x00000005060085a7 */ /* 0x000e64000800007f */
[----:B-1----:R-:W-:Y:S05]  /*74c0*/  @!P0 BRA `(.L_x_132) ;  /* 0xfffffffc00f08947 */ /* 0x002fea000383ffff */
[----:B------:R-:W-:Y:S05]  /*74d0*/  BRA `(.L_x_155) ;  /* 0xfffffff4008c7947 */ /* 0x000fea000383ffff */
.L_x_133:
[----:B0-----:R0:W1:Y:S02]  /*74e0*/  SYNCS.PHASECHK.TRANS64.TRYWAIT P0, [R9+URZ], R4 ;  /* 0x00000004090075a7 */ /* 0x001064000800017f */
[----:B-1----:R-:W-:Y:S05]  /*74f0*/  @!P0 NANOSLEEP.SYNCS 0x989680 ;  /* 0x009896800000895d */ /* 0x002fea0003900000 */
[----:B------:R-:W1:Y:S02]  /*7500*/  @!P0 SYNCS.PHASECHK.TRANS64 P0, [R9+URZ], R4 ;  /* 0x00000004090085a7 */ /* 0x000e64000800007f */
[----:B-1----:R-:W-:Y:S05]  /*7510*/  @!P0 BRA `(.L_x_133) ;  /* 0xfffffffc00f08947 */ /* 0x002fea000383ffff */
[----:B------:R-:W-:Y:S05]  /*7520*/  BRA `(.L_x_156) ;  /* 0xfffffff4009c7947 */ /* 0x000fea000383ffff */
.L_x_134:
[----:B0-----:R0:W1:Y:S02]  /*7530*/  SYNCS.PHASECHK.TRANS64.TRYWAIT P0, [R6+URZ], R5 ;  /* 0x00000005060075a7 */ /* 0x001064000800017f */
[----:B-1----:R-:W-:Y:S05]  /*7540*/  @!P0 NANOSLEEP.SYNCS 0x989680 ;  /* 0x009896800000895d */ /* 0x002fea0003900000 */
[----:B------:R-:W1:Y:S02]  /*7550*/  @!P0 SYNCS.PHASECHK.TRANS64 P0, [R6+URZ], R5 ;  /* 0x00000005060085a7 */ /* 0x000e64000800007f */
[----:B-1----:R-:W-:Y:S05]  /*7560*/  @!P0 BRA `(.L_x_134) ;  /* 0xfffffffc00f08947 */ /* 0x002fea000383ffff */
[----:B------:R-:W-:Y:S05]  /*7570*/  BRA `(.L_x_157) ;  /* 0xfffffff400ac7947 */ /* 0x000fea000383ffff */
.L_x_135:
[----:B0-----:R0:W1:Y:S02]  /*7580*/  SYNCS.PHASECHK.TRANS64.TRYWAIT P0, [R9+URZ], R4 ;  /* 0x00000004090075a7 */ /* 0x001064000800017f */
[----:B-1----:R-:W-:Y:S05]  /*7590*/  @!P0 NANOSLEEP.SYNCS 0x989680 ;  /* 0x009896800000895d */ /* 0x002fea0003900000 */
[----:B------:R-:W1:Y:S02]  /*75a0*/  @!P0 SYNCS.PHASECHK.TRANS64 P0, [R9+URZ], R4 ;  /* 0x00000004090085a7 */ /* 0x000e64000800007f */
[----:B-1----:R-:W-:Y:S05]  /*75b0*/  @!P0 BRA `(.L_x_135) ;  /* 0xfffffffc00f08947 */ /* 0x002fea000383ffff */
[----:B------:R-:W-:Y:S05]  /*75c0*/  BRA `(.L_x_158) ;  /* 0xfffffff400bc7947 */ /* 0x000fea000383ffff */
.L_x_136:
[----:B0-----:R0:W1:Y:S02]  /*75d0*/  SYNCS.PHASECHK.TRANS64.TRYWAIT P0, [R6+URZ], R5 ;  /* 0x00000005060075a7 */ /* 0x001064000800017f */
[----:B-1----:R-:W-:Y:S05]  /*75e0*/  @!P0 NANOSLEEP.SYNCS 0x989680 ;  /* 0x009896800000895d */ /* 0x002fea0003900000 */
[----:B------:R-:W1:Y:S02]  /*75f0*/  @!P0 SYNCS.PHASECHK.TRANS64 P0, [R6+URZ], R5 ;  /* 0x00000005060085a7 */ /* 0x000e64000800007f */
[----:B-1----:R-:W-:Y:S05]  /*7600*/  @!P0 BRA `(.L_x_136) ;  /* 0xfffffffc00f08947 */ /* 0x002fea000383ffff */
[----:B------:R-:W-:Y:S05]  /*7610*/  BRA `(.L_x_159) ;  /* 0xfffffff400cc7947 */ /* 0x000fea000383ffff */
.L_x_137:
[----:B0-----:R0:W1:Y:S02]  /*7620*/  SYNCS.PHASECHK.TRANS64.TRYWAIT P0, [R9+URZ], R4 ;  /* 0x00000004090075a7 */ /* 0x001064000800017f */
[----:B-1----:R-:W-:Y:S05]  /*7630*/  @!P0 NANOSLEEP.SYNCS 0x989680 ;  /* 0x009896800000895d */ /* 0x002fea0003900000 */
[----:B------:R-:W1:Y:S02]  /*7640*/  @!P0 SYNCS.PHASECHK.TRANS64 P0, [R9+URZ], R4 ;  /* 0x00000004090085a7 */ /* 0x000e64000800007f */
[----:B-1----:R-:W-:Y:S05]  /*7650*/  @!P0 BRA `(.L_x_137) ;  /* 0xfffffffc00f08947 */ /* 0x002fea000383ffff */
[----:B------:R-:W-:Y:S05]  /*7660*/  BRA `(.L_x_160) ;  /* 0xfffffff400dc7947 */ /* 0x000fea000383ffff */
.L_x_138:
[----:B0-----:R0:W1:Y:S02]  /*7670*/  SYNCS.PHASECHK.TRANS64.TRYWAIT P0, [R6+URZ], R5 ;  /* 0x00000005060075a7 */ /* 0x001064000800017f */
[----:B-1----:R-:W-:Y:S05]  /*7680*/  @!P0 NANOSLEEP.SYNCS 0x989680 ;  /* 0x009896800000895d */ /* 0x002fea0003900000 */
[----:B------:R-:W1:Y:S02]  /*7690*/  @!P0 SYNCS.PHASECHK.TRANS64 P0, [R6+URZ], R5 ;  /* 0x00000005060085a7 */ /* 0x000e64000800007f */
[----:B-1----:R-:W-:Y:S05]  /*76a0*/  @!P0 BRA `(.L_x_138) ;  /* 0xfffffffc00f08947 */ /* 0x002fea000383ffff */
[----:B------:R-:W-:Y:S05]  /*76b0*/  BRA `(.L_x_161) ;  /* 0xfffffff400ec7947 */ /* 0x000fea000383ffff */
.L_x_139:
[----:B0-----:R0:W1:Y:S02]  /*76c0*/  SYNCS.PHASECHK.TRANS64.TRYWAIT P0, [R9+URZ], R4 ;  /* 0x00000004090075a7 */ /* 0x001064000800017f */
[----:B-1----:R-:W-:Y:S05]  /*76d0*/  @!P0 NANOSLEEP.SYNCS 0x989680 ;  /* 0x009896800000895d */ /* 0x002fea0003900000 */
[----:B------:R-:W1:Y:S02]  /*76e0*/  @!P0 SYNCS.PHASECHK.TRANS64 P0, [R9+URZ], R4 ;  /* 0x00000004090085a7 */ /* 0x000e64000800007f */
[----:B-1----:R-:W-:Y:S05]  /*76f0*/  @!P0 BRA `(.L_x_139) ;  /* 0xfffffffc00f08947 */ /* 0x002fea000383ffff */
[----:B------:R-:W-:Y:S05]  /*7700*/  BRA `(.L_x_162) ;  /* 0xfffffff400fc7947 */ /* 0x000fea000383ffff */
.L_x_140:
[----:B0-----:R0:W1:Y:S02]  /*7710*/  SYNCS.PHASECHK.TRANS64.TRYWAIT P0, [R6+URZ], R5 ;  /* 0x00000005060075a7 */ /* 0x001064000800017f */
[----:B-1----:R-:W-:Y:S05]  /*7720*/  @!P0 NANOSLEEP.SYNCS 0x989680 ;  /* 0x009896800000895d */ /* 0x002fea0003900000 */
[----:B------:R-:W1:Y:S02]  /*7730*/  @!P0 SYNCS.PHASECHK.TRANS64 P0, [R6+URZ], R5 ;  /* 0x00000005060085a7 */ /* 0x000e64000800007f */
[----:B-1----:R-:W-:Y:S05]  /*7740*/  @!P0 BRA `(.L_x_140) ;  /* 0xfffffffc00f08947 */ /* 0x002fea000383ffff */
[----:B------:R-:W-:Y:S05]  /*7750*/  BRA `(.L_x_163) ;  /* 0xfffffff8000c7947 */ /* 0x000fea000383ffff */
.L_x_141:
[----:B0-----:R0:W1:Y:S02]  /*7760*/  SYNCS.PHASECHK.TRANS64.TRYWAIT P0, [R9+URZ], R4 ;  /* 0x00000004090075a7 */ /* 0x001064000800017f */
[----:B-1----:R-:W-:Y:S05]  /*7770*/  @!P0 NANOSLEEP.SYNCS 0x989680 ;  /* 0x009896800000895d */ /* 0x002fea0003900000 */
[----:B------:R-:W1:Y:S02]  /*7780*/  @!P0 SYNCS.PHASECHK.TRANS64 P0, [R9+URZ], R4 ;  /* 0x00000004090085a7 */ /* 0x000e64000800007f */
[----:B-1----:R-:W-:Y:S05]  /*7790*/  @!P0 BRA `(.L_x_141) ;  /* 0xfffffffc00f08947 */ /* 0x002fea000383ffff */
[----:B------:R-:W-:Y:S05]  /*77a0*/  BRA `(.L_x_164) ;  /* 0xfffffff8001c7947 */ /* 0x000fea000383ffff */
.L_x_142:
[----:B0-----:R0:W1:Y:S02]  /*77b0*/  SYNCS.PHASECHK.TRANS64.TRYWAIT P0, [R6+URZ], R5 ;  /* 0x00000005060075a7 */ /* 0x001064000800017f */
[----:B-1----:R-:W-:Y:S05]  /*77c0*/  @!P0 NANOSLEEP.SYNCS 0x989680 ;  /* 0x009896800000895d */ /* 0x002fea0003900000 */
[----:B------:R-:W1:Y:S02]  /*77d0*/  @!P0 SYNCS.PHASECHK.TRANS64 P0, [R6+URZ], R5 ;  /* 0x00000005060085a7 */ /* 0x000e64000800007f */
[----:B-1----:R-:W-:Y:S05]  /*77e0*/  @!P0 BRA `(.L_x_142) ;  /* 0xfffffffc00f08947 */ /* 0x002fea000383ffff */
[----:B------:R-:W-:Y:S05]  /*77f0*/  BRA `(.L_x_165) ;  /* 0xfffffff800247947 */ /* 0x000fea000383ffff */
.L_x_166:
[----:B------:R-:W-:-:S00]  /*7800*/  BRA `(.L_x_166) ;  /* 0xfffffffc00fc7947 */ /* 0x000fc0000383ffff */
[----:B------:R-:W-:-:S00]  /*7810*/  NOP ;  /* 0x0000000000007918 */ /* 0x000fc00000000000 */
        /* <DEDUP_REMOVED lines=14> */
.L_x_167:


//--------------------- .nv.shared._ZN7cutlass13device_kernelINS_4gemm6kernel13GemmUniversalIN4cute5tupleIJiiiiEEENS1_10collective13CollectiveMmaINS1_37MainloopSm90TmaGmmaWarpSpecializedFP8ILi14ENS5_IJNS4_1CILi2EEENSA_ILi4EEENSA_ILi1EEEEEENS1_32KernelTmaWarpSpecializedPingpongEEENS5_IJNSA_ILi64EEESH_NSA_ILi128EEEEEENS_12float_e4m3_tENS5_IJlSD_lEEESK_SL_NS4_8TiledMMAINS4_8MMA_AtomIJNS4_4SM904GMMA30MMA_64x64x32_F32E4M3E4M3_SS_TNILNSP_7ScaleInE1ELSR_1EEEEEENS4_6LayoutINS5_IJSD_SD_SD_EEENS5_IJNSA_ILi0EEESW_SW_EEEEENS5_IJNS4_10UnderscoreESZ_SZ_EEEEENS4_23SM90_TMA_LOAD_MULTICASTENS4_14ComposedLayoutINS4_7SwizzleILi3ELi4ELi3EEENS4_18smem_ptr_flag_bitsILi8EEENSU_INS5_IJNSA_ILi8EEESI_EEENS5_IJSI_SD_EEEEEEEvNS4_8identityES12_S1C_vS1D_EENS_8epilogue10collective6detail29Sm90TmaWarpSpecializedAdapterINS1G_15DefaultEpilogueISK_SL_SL_NS1F_6thread17LinearCombinationISK_Li1EffLNS1K_9ScaleType4KindE0ELNS_15FloatRoundStyleE2ESK_EENS1_15EpilogueDefaultEEEEEvvEEEEvNT_6ParamsE --------------------------
	.section	.nv.shared._ZN7cutlass13device_kernelINS_4gemm6kernel13GemmUniversalIN4cute5tupleIJiiiiEEENS1_10collective13CollectiveMmaINS1_37MainloopSm90TmaGmmaWarpSpecializedFP8ILi14ENS5_IJNS4_1CILi2EEENSA_ILi4EEENSA_ILi1EEEEEENS1_32KernelTmaWarpSpecializedPingpongEEENS5_IJNSA_ILi64EEESH_NSA_ILi128EEEEEENS_12float_e4m3_tENS5_IJlSD_lEEESK_SL_NS4_8TiledMMAINS4_8MMA_AtomIJNS4_4SM904GMMA30MMA_64x64x32_F32E4M3E4M3_SS_TNILNSP_7ScaleInE1ELSR_1EEEEEENS4_6LayoutINS5_IJSD_SD_SD_EEENS5_IJNSA_ILi0EEESW_SW_EEEEENS5_IJNS4_10UnderscoreESZ_SZ_EEEEENS4_23SM90_TMA_LOAD_MULTICASTENS4_14ComposedLayoutINS4_7SwizzleILi3ELi4ELi3EEENS4_18smem_ptr_flag_bitsILi8EEENSU_INS5_IJNSA_ILi8EEESI_EEENS5_IJSI_SD_EEEEEEEvNS4_8identityES12_S1C_vS1D_EENS_8epilogue10collective6detail29Sm90TmaWarpSpecializedAdapterINS1G_15DefaultEpilogueISK_SL_SL_NS1F_6thread17LinearCombinationISK_Li1EffLNS1K_9ScaleType4KindE0ELNS_15FloatRoundStyleE2ESK_EENS1_15EpilogueDefaultEEEEEvvEEEEvNT_6ParamsE,"aw",@nobits
	.sectionflags	@""
	.align	16
	.zero		1024


//--------------------- .nv.shared.reserved.0     --------------------------
	.section	.nv.shared.reserved.0,"aw",@nobits
	.weak		__nv_reservedSMEM_offset_0_alias
	.size		__nv_reservedSMEM_offset_0_alias, 0, 0
	.other		__nv_reservedSMEM_offset_0_alias,@"STO_CUDA_RESERVED_SHARED STV_DEFAULT"
__nv_reservedSMEM_offset_0_alias:
	.zero		0


//--------------------- .nv.global                --------------------------
	.section	.nv.global,"aw",@nobits
.nv.global:
	.type		_ZN40_INTERNAL_fc7c189a_4_k_cu_1c9c1def_230574cute1_E,@object
	.size		_ZN40_INTERNAL_fc7c189a_4_k_cu_1c9c1def_230574cute1_E,(_ZN40_INTERNAL_fc7c189a_4_k_cu_1c9c1def_230574cuda3std3__45__cpo6cbeginE - _ZN40_INTERNAL_fc7c189a_4_k_cu_1c9c1def_230574cute1_E)
_ZN40_INTERNAL_fc7c189a_4_k_cu_1c9c1def_230574cute1_E:
	.zero		1
	.type		_ZN40_INTERNAL_fc7c189a_4_k_cu_1c9c1def_230574cuda3std3__45__cpo6cbeginE,@object
	.size		_ZN40_INTERNAL_fc7c189a_4_k_cu_1c9c1def_230574cuda3std3__45__cpo6cbeginE,(_ZN40_INTERNAL_fc7c189a_4_k_cu_1c9c1def_230574cuda3std3__48in_placeE - _ZN40_INTERNAL_fc7c189a_4_k_cu_1c9c1def_230574cuda3std3__45__cpo6cbeginE)
_ZN40_INTERNAL_fc7c189a_4_k_cu_1c9c1def_230574cuda3std3__45__cpo6cbeginE:
	.zero		1
	.type		_ZN40_INTERNAL_fc7c189a_4_k_cu_1c9c1def_230574cuda3std3__48in_placeE,@object
	.size		_ZN40_INTERNAL_fc7c189a_4_k_cu_1c9c1def_230574cuda3std3__48in_placeE,(_ZN40_INTERNAL_fc7c189a_4_k_cu_1c9c1def_230574cuda3std6ranges3__45__cpo9iter_moveE - _ZN40_INTERNAL_fc7c189a_4_k_cu_1c9c1def_230574cuda3std3__48in_placeE)
_ZN40_INTERNAL_fc7c189a_4_k_cu_1c9c1def_230574cuda3std3__48in_placeE:
	.zero		1
	.type		_ZN40_INTERNAL_fc7c189a_4_k_cu_1c9c1def_230574cuda3std6ranges3__45__cpo9iter_moveE,@object
	.size		_ZN40_INTERNAL_fc7c189a_4_k_cu_1c9c1def_230574cuda3std6ranges3__45__cpo9iter_moveE,(_ZN40_INTERNAL_fc7c189a_4_k_cu_1c9c1def_230574cuda3std3__45__cpo5beginE - _ZN40_INTERNAL_fc7c189a_4_k_cu_1c9c1def_230574cuda3std6ranges3__45__cpo9iter_moveE)
_ZN40_INTERNAL_fc7c189a_4_k_cu_1c9c1def_230574cuda3std6ranges3__45__cpo9iter_moveE:
	.zero		1
	.type		_ZN40_INTERNAL_fc7c189a_4_k_cu_1c9c1def_230574cuda3std3__45__cpo5beginE,@object
	.size		_ZN40_INTERNAL_fc7c189a_4_k_cu_1c9c1def_230574cuda3std3__45__cpo5beginE,(_ZN40_INTERNAL_fc7c189a_4_k_cu_1c9c1def_230574cuda3std3__442_GLOBAL__N__fc7c189a_4_k_cu_1c9c1def_230576ignoreE - _ZN40_INTERNAL_fc7c189a_4_k_cu_1c9c1def_230574cuda3std3__45__cpo5beginE)
_ZN40_INTERNAL_fc7c189a_4_k_cu_1c9c1def_230574cuda3std3__45__cpo5beginE:
	.zero		1
	.type		_ZN40_INTERNAL_fc7c189a_4_k_cu_1c9c1def_230574cuda3std3__442_GLOBAL__N__fc7c189a_4_k_cu_1c9c1def_230576ignoreE,@object
	.size		_ZN40_INTERNAL_fc7c189a_4_k_cu_1c9c1def_230574cuda3std3__442_GLOBAL__N__fc7c189a_4_k_cu_1c9c1def_230576ignoreE,(_ZN40_INTERNAL_fc7c189a_4_k_cu_1c9c1def_230574cute7productE - _ZN40_INTERNAL_fc7c189a_4_k_cu_1c9c1def_230574cuda3std3__442_GLOBAL__N__fc7c189a_4_k_cu_1c9c1def_230576ignoreE)
_ZN40_INTERNAL_fc7c189a_4_k_cu_1c9c1def_230574cuda3std3__442_GLOBAL__N__fc7c189a_4_k_cu_1c9c1def_230576ignoreE:
	.zero		1
	.type		_ZN40_INTERNAL_fc7c189a_4_k_cu_1c9c1def_230574cute7productE,@object
	.size		_ZN40_INTERNAL_fc7c189a_4_k_cu_1c9c1def_230574cute7productE,(_ZN40_INTERNAL_fc7c189a_4_k_cu_1c9c1def_230574cuda3std3__45__cpo3endE - _ZN40_INTERNAL_fc7c189a_4_k_cu_1c9c1def_230574cute7productE)
_ZN40_INTERNAL_fc7c189a_4_k_cu_1c9c1def_230574cute7productE:
	.zero		1
	.type		_ZN40_INTERNAL_fc7c189a_4_k_cu_1c9c1def_230574cuda3std3__45__cpo3endE,@object
	.size		_ZN40_INTERNAL_fc7c189a_4_k_cu_1c9c1def_230574cuda3std3__45__cpo3endE,(_ZN40_INTERNAL_fc7c189a_4_k_cu_1c9c1def_230574cuda3std3__419piecewise_constructE - _ZN40_INTERNAL_fc7c189a_4_k_cu_1c9c1def_230574cuda3std3__45__cpo3endE)
_ZN40_INTERNAL_fc7c189a_4_k_cu_1c9c1def_230574cuda3std3__45__cpo3endE:
	.zero		1
	.type		_ZN40_INTERNAL_fc7c189a_4_k_cu_1c9c1def_230574cuda3std3__419piecewise_constructE,@object
	.size		_ZN40_INTERNAL_fc7c189a_4_k_cu_1c9c1def_230574cuda3std3__419piecewise_constructE,(_ZN40_INTERNAL_fc7c189a_4_k_cu_1c9c1def_230574cuda3std3__45__cpo4cendE - _ZN40_INTERNAL_fc7c189a_4_k_cu_1c9c1def_230574cuda3std3__419piecewise_constructE)
_ZN40_INTERNAL_fc7c189a_4_k_cu_1c9c1def_230574cuda3std3__419piecewise_constructE:
	.zero		1
	.type		_ZN40_INTERNAL_fc7c189a_4_k_cu_1c9c1def_230574cuda3std3__45__cpo4cendE,@object
	.size		_ZN40_INTERNAL_fc7c189a_4_k_cu_1c9c1def_230574cuda3std3__45__cpo4cendE,(_ZN40_INTERNAL_fc7c189a_4_k_cu_1c9c1def_230574cuda3std6ranges3__45__cpo4swapE - _ZN40_INTERNAL_fc7c189a_4_k_cu_1c9c1def_230574cuda3std3__45__cpo4cendE)
_ZN40_INTERNAL_fc7c189a_4_k_cu_1c9c1def_230574cuda3std3__45__cpo4cendE:
	.zero		1
	.type		_ZN40_INTERNAL_fc7c189a_4_k_cu_1c9c1def_230574cuda3std6ranges3__45__cpo4swapE,@object
	.size		_ZN40_INTERNAL_fc7c189a_4_k_cu_1c9c1def_230574cuda3std6ranges3__45__cpo4swapE,(.L_7 - _ZN40_INTERNAL_fc7c189a_4_k_cu_1c9c1def_230574cuda3std6ranges3__45__cpo4swapE)
_ZN40_INTERNAL_fc7c189a_4_k_cu_1c9c1def_230574cuda3std6ranges3__45__cpo4swapE:
	.zero		1
.L_7:


//--------------------- .nv.constant0._ZN7cutlass13device_kernelINS_4gemm6kernel13GemmUniversalIN4cute5tupleIJiiiiEEENS1_10collective13CollectiveMmaINS1_37MainloopSm90TmaGmmaWarpSpecializedFP8ILi14ENS5_IJNS4_1CILi2EEENSA_ILi4EEENSA_ILi1EEEEEENS1_32KernelTmaWarpSpecializedPingpongEEENS5_IJNSA_ILi64EEESH_NSA_ILi128EEEEEENS_12float_e4m3_tENS5_IJlSD_lEEESK_SL_NS4_8TiledMMAINS4_8MMA_AtomIJNS4_4SM904GMMA30MMA_64x64x32_F32E4M3E4M3_SS_TNILNSP_7ScaleInE1ELSR_1EEEEEENS4_6LayoutINS5_IJSD_SD_SD_EEENS5_IJNSA_ILi0EEESW_SW_EEEEENS5_IJNS4_10UnderscoreESZ_SZ_EEEEENS4_23SM90_TMA_LOAD_MULTICASTENS4_14ComposedLayoutINS4_7SwizzleILi3ELi4ELi3EEENS4_18smem_ptr_flag_bitsILi8EEENSU_INS5_IJNSA_ILi8EEESI_EEENS5_IJSI_SD_EEEEEEEvNS4_8identityES12_S1C_vS1D_EENS_8epilogue10collective6detail29Sm90TmaWarpSpecializedAdapterINS1G_15DefaultEpilogueISK_SL_SL_NS1F_6thread17LinearCombinationISK_Li1EffLNS1K_9ScaleType4KindE0ELNS_15FloatRoundStyleE2ESK_EENS1_15EpilogueDefaultEEEEEvvEEEEvNT_6ParamsE --------------------------
	.section	.nv.constant0._ZN7cutlass13device_kernelINS_4gemm6kernel13GemmUniversalIN4cute5tupleIJiiiiEEENS1_10collective13CollectiveMmaINS1_37MainloopSm90TmaGmmaWarpSpecializedFP8ILi14ENS5_IJNS4_1CILi2EEENSA_ILi4EEENSA_ILi1EEEEEENS1_32KernelTmaWarpSpecializedPingpongEEENS5_IJNSA_ILi64EEESH_NSA_ILi128EEEEEENS_12float_e4m3_tENS5_IJlSD_lEEESK_SL_NS4_8TiledMMAINS4_8MMA_AtomIJNS4_4SM904GMMA30MMA_64x64x32_F32E4M3E4M3_SS_TNILNSP_7ScaleInE1ELSR_1EEEEEENS4_6LayoutINS5_IJSD_SD_SD_EEENS5_IJNSA_ILi0EEESW_SW_EEEEENS5_IJNS4_10UnderscoreESZ_SZ_EEEEENS4_23SM90_TMA_LOAD_MULTICASTENS4_14ComposedLayoutINS4_7SwizzleILi3ELi4ELi3EEENS4_18smem_ptr_flag_bitsILi8EEENSU_INS5_IJNSA_ILi8EEESI_EEENS5_IJSI_SD_EEEEEEEvNS4_8identityES12_S1C_vS1D_EENS_8epilogue10collective6detail29Sm90TmaWarpSpecializedAdapterINS1G_15DefaultEpilogueISK_SL_SL_NS1F_6thread17LinearCombinationISK_Li1EffLNS1K_9ScaleType4KindE0ELNS_15FloatRoundStyleE2ESK_EENS1_15EpilogueDefaultEEEEEvvEEEEvNT_6ParamsE,"a",@progbits
	.sectionflags	@""
	.align	4
.nv.constant0._ZN7cutlass13device_kernelINS_4gemm6kernel13GemmUniversalIN4cute5tupleIJiiiiEEENS1_10collective13CollectiveMmaINS1_37MainloopSm90TmaGmmaWarpSpecializedFP8ILi14ENS5_IJNS4_1CILi2EEENSA_ILi4EEENSA_ILi1EEEEEENS1_32KernelTmaWarpSpecializedPingpongEEENS5_IJNSA_ILi64EEESH_NSA_ILi128EEEEEENS_12float_e4m3_tENS5_IJlSD_lEEESK_SL_NS4_8TiledMMAINS4_8MMA_AtomIJNS4_4SM904GMMA30MMA_64x64x32_F32E4M3E4M3_SS_TNILNSP_7ScaleInE1ELSR_1EEEEEENS4_6LayoutINS5_IJSD_SD_SD_EEENS5_IJNSA_ILi0EEESW_SW_EEEEENS5_IJNS4_10UnderscoreESZ_SZ_EEEEENS4_23SM90_TMA_LOAD_MULTICASTENS4_14ComposedLayoutINS4_7SwizzleILi3ELi4ELi3EEENS4_18smem_ptr_flag_bitsILi8EEENSU_INS5_IJNSA_ILi8EEESI_EEENS5_IJSI_SD_EEEEEEEvNS4_8identityES12_S1C_vS1D_EENS_8epilogue10collective6detail29Sm90TmaWarpSpecializedAdapterINS1G_15DefaultEpilogueISK_SL_SL_NS1F_6thread17LinearCombinationISK_Li1EffLNS1K_9ScaleType4KindE0ELNS_15FloatRoundStyleE2ESK_EENS1_15EpilogueDefaultEEEEEvvEEEEvNT_6ParamsE:
	.zero		1664


//--------------------- SYMBOLS --------------------------

	.type		.nv.reservedSmem.offset0,@object
	.size		.nv.reservedSmem.offset0,0x4
